//
// Generated by NVIDIA NVVM Compiler
//
// Compiler Build ID: CL-36424714
// Cuda compilation tools, release 13.0, V13.0.88
// Based on NVVM 20.0.0
//

.version 9.0
.target sm_100
.address_size 64

	// .globl	_Z17prescan_arbitraryPiS_ii
.global .align 4 .b8 precalc_xorwow_matrix[102400];
.global .align 4 .b8 precalc_xorwow_offset_matrix[102400];
.global .align 4 .b8 mrg32k3aM1[2304];
.global .align 4 .b8 mrg32k3aM2[2304];
.global .align 4 .b8 mrg32k3aM1SubSeq[2016];
.global .align 4 .b8 mrg32k3aM2SubSeq[2016];
.global .align 4 .b8 mrg32k3aM1Seq[2304];
.global .align 4 .b8 mrg32k3aM2Seq[2304];
.const .align 8 .b8 __cr_lgamma_table[72];
.extern .shared .align 16 .b8 temp[];

.visible .entry _Z17prescan_arbitraryPiS_ii(
	.param .u64 .ptr .align 1 _Z17prescan_arbitraryPiS_ii_param_0,
	.param .u64 .ptr .align 1 _Z17prescan_arbitraryPiS_ii_param_1,
	.param .u32 _Z17prescan_arbitraryPiS_ii_param_2,
	.param .u32 _Z17prescan_arbitraryPiS_ii_param_3
)
{
	.reg .pred 	%p<10>;
	.reg .b32 	%r<83>;
	.reg .b64 	%rd<13>;

	ld.param.u64 	%rd1, [_Z17prescan_arbitraryPiS_ii_param_0];
	ld.param.u64 	%rd2, [_Z17prescan_arbitraryPiS_ii_param_1];
	ld.param.u32 	%r17, [_Z17prescan_arbitraryPiS_ii_param_2];
	ld.param.u32 	%r18, [_Z17prescan_arbitraryPiS_ii_param_3];
	mov.u32 	%r1, %tid.x;
	shr.u32 	%r19, %r17, 31;
	add.s32 	%r20, %r17, %r19;
	shr.s32 	%r2, %r20, 1;
	add.s32 	%r21, %r2, %r1;
	shr.u32 	%r22, %r1, 5;
	shr.s32 	%r23, %r21, 5;
	setp.ge.s32 	%p1, %r1, %r17;
	add.s32 	%r24, %r22, %r1;
	shl.b32 	%r25, %r24, 2;
	mov.u32 	%r26, temp;
	add.s32 	%r3, %r26, %r25;
	add.s32 	%r27, %r23, %r21;
	shl.b32 	%r28, %r27, 2;
	add.s32 	%r4, %r26, %r28;
	@%p1 bra 	$L__BB0_2;
	cvta.to.global.u64 	%rd3, %rd2;
	mul.wide.u32 	%rd4, %r1, 4;
	add.s64 	%rd5, %rd3, %rd4;
	ld.global.u32 	%r30, [%rd5];
	st.shared.u32 	[%r3], %r30;
	mul.wide.s32 	%rd6, %r2, 4;
	add.s64 	%rd7, %rd5, %rd6;
	ld.global.u32 	%r31, [%rd7];
	st.shared.u32 	[%r4], %r31;
	bra.uni 	$L__BB0_3;
$L__BB0_2:
	mov.b32 	%r29, 0;
	st.shared.u32 	[%r3], %r29;
	st.shared.u32 	[%r4], %r29;
$L__BB0_3:
	shr.s32 	%r78, %r18, 1;
	setp.lt.s32 	%p2, %r78, 1;
	mov.b32 	%r80, 1;
	@%p2 bra 	$L__BB0_8;
	shl.b32 	%r34, %r1, 1;
	or.b32  	%r6, %r34, 1;
	mov.b32 	%r80, 1;
$L__BB0_5:
	bar.sync 	0;
	setp.ge.s32 	%p3, %r1, %r78;
	@%p3 bra 	$L__BB0_7;
	mul.lo.s32 	%r35, %r80, %r6;
	add.s32 	%r36, %r35, -1;
	add.s32 	%r37, %r35, %r80;
	add.s32 	%r38, %r36, %r80;
	shr.s32 	%r39, %r36, 5;
	add.s32 	%r40, %r39, %r35;
	shr.s32 	%r41, %r38, 5;
	add.s32 	%r42, %r41, %r37;
	shl.b32 	%r43, %r40, 2;
	add.s32 	%r45, %r26, %r43;
	ld.shared.u32 	%r46, [%r45+-4];
	shl.b32 	%r47, %r42, 2;
	add.s32 	%r48, %r26, %r47;
	ld.shared.u32 	%r49, [%r48+-4];
	add.s32 	%r50, %r49, %r46;
	st.shared.u32 	[%r48+-4], %r50;
$L__BB0_7:
	shl.b32 	%r80, %r80, 1;
	shr.u32 	%r10, %r78, 1;
	setp.gt.u32 	%p4, %r78, 1;
	mov.u32 	%r78, %r10;
	@%p4 bra 	$L__BB0_5;
$L__BB0_8:
	setp.ne.s32 	%p5, %r1, 0;
	@%p5 bra 	$L__BB0_10;
	add.s32 	%r51, %r18, -1;
	shr.s32 	%r52, %r51, 5;
	add.s32 	%r53, %r52, %r18;
	shl.b32 	%r54, %r53, 2;
	add.s32 	%r56, %r26, %r54;
	mov.b32 	%r57, 0;
	st.shared.u32 	[%r56+-4], %r57;
$L__BB0_10:
	setp.lt.s32 	%p6, %r18, 2;
	@%p6 bra 	$L__BB0_15;
	shl.b32 	%r59, %r1, 1;
	or.b32  	%r12, %r59, 1;
	mov.b32 	%r81, 1;
$L__BB0_12:
	shr.u32 	%r80, %r80, 1;
	bar.sync 	0;
	setp.ge.u32 	%p7, %r1, %r81;
	@%p7 bra 	$L__BB0_14;
	mul.lo.s32 	%r60, %r80, %r12;
	add.s32 	%r61, %r60, -1;
	add.s32 	%r62, %r60, %r80;
	add.s32 	%r63, %r61, %r80;
	shr.s32 	%r64, %r61, 5;
	add.s32 	%r65, %r64, %r60;
	shr.s32 	%r66, %r63, 5;
	add.s32 	%r67, %r66, %r62;
	shl.b32 	%r68, %r65, 2;
	add.s32 	%r70, %r26, %r68;
	ld.shared.u32 	%r71, [%r70+-4];
	shl.b32 	%r72, %r67, 2;
	add.s32 	%r73, %r26, %r72;
	ld.shared.u32 	%r74, [%r73+-4];
	st.shared.u32 	[%r70+-4], %r74;
	add.s32 	%r75, %r74, %r71;
	st.shared.u32 	[%r73+-4], %r75;
$L__BB0_14:
	shl.b32 	%r81, %r81, 1;
	setp.lt.s32 	%p8, %r81, %r18;
	@%p8 bra 	$L__BB0_12;
$L__BB0_15:
	setp.ge.s32 	%p9, %r1, %r17;
	bar.sync 	0;
	@%p9 bra 	$L__BB0_17;
	ld.shared.u32 	%r76, [%r3];
	cvta.to.global.u64 	%rd8, %rd1;
	mul.wide.u32 	%rd9, %r1, 4;
	add.s64 	%rd10, %rd8, %rd9;
	st.global.u32 	[%rd10], %r76;
	ld.shared.u32 	%r77, [%r4];
	mul.wide.s32 	%rd11, %r2, 4;
	add.s64 	%rd12, %rd10, %rd11;
	st.global.u32 	[%rd12], %r77;
$L__BB0_17:
	ret;

}
	// .globl	_Z29prescan_arbitrary_unoptimizedPiS_ii
.visible .entry _Z29prescan_arbitrary_unoptimizedPiS_ii(
	.param .u64 .ptr .align 1 _Z29prescan_arbitrary_unoptimizedPiS_ii_param_0,
	.param .u64 .ptr .align 1 _Z29prescan_arbitrary_unoptimizedPiS_ii_param_1,
	.param .u32 _Z29prescan_arbitrary_unoptimizedPiS_ii_param_2,
	.param .u32 _Z29prescan_arbitrary_unoptimizedPiS_ii_param_3
)
{
	.reg .pred 	%p<10>;
	.reg .b32 	%r<58>;
	.reg .b64 	%rd<9>;

	ld.param.u64 	%rd1, [_Z29prescan_arbitrary_unoptimizedPiS_ii_param_0];
	ld.param.u64 	%rd2, [_Z29prescan_arbitrary_unoptimizedPiS_ii_param_1];
	ld.param.u32 	%r15, [_Z29prescan_arbitrary_unoptimizedPiS_ii_param_2];
	ld.param.u32 	%r16, [_Z29prescan_arbitrary_unoptimizedPiS_ii_param_3];
	mov.u32 	%r1, %tid.x;
	setp.ge.s32 	%p1, %r1, %r15;
	shl.b32 	%r17, %r1, 3;
	mov.u32 	%r18, temp;
	add.s32 	%r2, %r18, %r17;
	@%p1 bra 	$L__BB1_2;
	cvta.to.global.u64 	%rd3, %rd2;
	shl.b32 	%r20, %r1, 1;
	mul.wide.u32 	%rd4, %r20, 4;
	add.s64 	%rd5, %rd3, %rd4;
	ld.global.u32 	%r21, [%rd5];
	ld.global.u32 	%r22, [%rd5+4];
	st.shared.v2.u32 	[%r2], {%r21, %r22};
	bra.uni 	$L__BB1_3;
$L__BB1_2:
	mov.b32 	%r19, 0;
	st.shared.v2.u32 	[%r2], {%r19, %r19};
$L__BB1_3:
	shr.s32 	%r53, %r16, 1;
	setp.lt.s32 	%p2, %r53, 1;
	mov.b32 	%r55, 1;
	@%p2 bra 	$L__BB1_8;
	shl.b32 	%r25, %r1, 1;
	or.b32  	%r4, %r25, 1;
	mov.b32 	%r55, 1;
$L__BB1_5:
	bar.sync 	0;
	setp.ge.s32 	%p3, %r1, %r53;
	@%p3 bra 	$L__BB1_7;
	mul.lo.s32 	%r26, %r55, %r4;
	shl.b32 	%r27, %r26, 2;
	add.s32 	%r29, %r18, %r27;
	ld.shared.u32 	%r30, [%r29+-4];
	shl.b32 	%r31, %r55, 2;
	add.s32 	%r32, %r29, %r31;
	ld.shared.u32 	%r33, [%r32+-4];
	add.s32 	%r34, %r33, %r30;
	st.shared.u32 	[%r32+-4], %r34;
$L__BB1_7:
	shl.b32 	%r55, %r55, 1;
	shr.u32 	%r8, %r53, 1;
	setp.gt.u32 	%p4, %r53, 1;
	mov.u32 	%r53, %r8;
	@%p4 bra 	$L__BB1_5;
$L__BB1_8:
	setp.ne.s32 	%p5, %r1, 0;
	@%p5 bra 	$L__BB1_10;
	shl.b32 	%r35, %r16, 2;
	add.s32 	%r37, %r18, %r35;
	mov.b32 	%r38, 0;
	st.shared.u32 	[%r37+-4], %r38;
$L__BB1_10:
	setp.lt.s32 	%p6, %r16, 2;
	@%p6 bra 	$L__BB1_15;
	shl.b32 	%r40, %r1, 1;
	or.b32  	%r10, %r40, 1;
	mov.b32 	%r56, 1;
$L__BB1_12:
	shr.u32 	%r55, %r55, 1;
	bar.sync 	0;
	setp.ge.u32 	%p7, %r1, %r56;
	@%p7 bra 	$L__BB1_14;
	mul.lo.s32 	%r41, %r55, %r10;
	shl.b32 	%r42, %r41, 2;
	add.s32 	%r44, %r18, %r42;
	ld.shared.u32 	%r45, [%r44+-4];
	shl.b32 	%r46, %r55, 2;
	add.s32 	%r47, %r44, %r46;
	ld.shared.u32 	%r48, [%r47+-4];
	st.shared.u32 	[%r44+-4], %r48;
	add.s32 	%r49, %r48, %r45;
	st.shared.u32 	[%r47+-4], %r49;
$L__BB1_14:
	shl.b32 	%r56, %r56, 1;
	setp.lt.s32 	%p8, %r56, %r16;
	@%p8 bra 	$L__BB1_12;
$L__BB1_15:
	setp.ge.s32 	%p9, %r1, %r15;
	bar.sync 	0;
	@%p9 bra 	$L__BB1_17;
	ld.shared.v2.u32 	{%r50, %r51}, [%r2];
	shl.b32 	%r52, %r1, 1;
	cvta.to.global.u64 	%rd6, %rd1;
	mul.wide.u32 	%rd7, %r52, 4;
	add.s64 	%rd8, %rd6, %rd7;
	st.global.u32 	[%rd8], %r50;
	st.global.u32 	[%rd8+4], %r51;
$L__BB1_17:
	ret;

}
	// .globl	_Z13prescan_largePiS_iS_
.visible .entry _Z13prescan_largePiS_iS_(
	.param .u64 .ptr .align 1 _Z13prescan_largePiS_iS__param_0,
	.param .u64 .ptr .align 1 _Z13prescan_largePiS_iS__param_1,
	.param .u32 _Z13prescan_largePiS_iS__param_2,
	.param .u64 .ptr .align 1 _Z13prescan_largePiS_iS__param_3
)
{
	.reg .pred 	%p<8>;
	.reg .b32 	%r<84>;
	.reg .b64 	%rd<16>;

	ld.param.u64 	%rd2, [_Z13prescan_largePiS_iS__param_0];
	ld.param.u64 	%rd4, [_Z13prescan_largePiS_iS__param_1];
	ld.param.u32 	%r18, [_Z13prescan_largePiS_iS__param_2];
	ld.param.u64 	%rd3, [_Z13prescan_largePiS_iS__param_3];
	cvta.to.global.u64 	%rd5, %rd4;
	mov.u32 	%r1, %ctaid.x;
	mov.u32 	%r2, %tid.x;
	shr.u32 	%r20, %r18, 31;
	add.s32 	%r21, %r18, %r20;
	shr.s32 	%r22, %r21, 1;
	add.s32 	%r23, %r22, %r2;
	shr.u32 	%r24, %r2, 5;
	shr.s32 	%r25, %r23, 5;
	mad.lo.s32 	%r3, %r18, %r1, %r2;
	mul.wide.s32 	%rd6, %r3, 4;
	add.s64 	%rd7, %rd5, %rd6;
	ld.global.u32 	%r26, [%rd7];
	add.s32 	%r27, %r24, %r2;
	shl.b32 	%r28, %r27, 2;
	mov.u32 	%r29, temp;
	add.s32 	%r4, %r29, %r28;
	st.shared.u32 	[%r4], %r26;
	mul.wide.s32 	%rd1, %r22, 4;
	add.s64 	%rd8, %rd7, %rd1;
	ld.global.u32 	%r30, [%rd8];
	add.s32 	%r31, %r25, %r23;
	shl.b32 	%r32, %r31, 2;
	add.s32 	%r5, %r29, %r32;
	st.shared.u32 	[%r5], %r30;
	shr.s32 	%r79, %r18, 1;
	setp.lt.s32 	%p1, %r79, 1;
	mov.b32 	%r81, 1;
	@%p1 bra 	$L__BB2_5;
	shl.b32 	%r34, %r2, 1;
	or.b32  	%r7, %r34, 1;
	mov.b32 	%r81, 1;
$L__BB2_2:
	bar.sync 	0;
	setp.ge.s32 	%p2, %r2, %r79;
	@%p2 bra 	$L__BB2_4;
	mul.lo.s32 	%r35, %r81, %r7;
	add.s32 	%r36, %r35, -1;
	add.s32 	%r37, %r35, %r81;
	add.s32 	%r38, %r36, %r81;
	shr.s32 	%r39, %r36, 5;
	add.s32 	%r40, %r39, %r35;
	shr.s32 	%r41, %r38, 5;
	add.s32 	%r42, %r41, %r37;
	shl.b32 	%r43, %r40, 2;
	add.s32 	%r45, %r29, %r43;
	ld.shared.u32 	%r46, [%r45+-4];
	shl.b32 	%r47, %r42, 2;
	add.s32 	%r48, %r29, %r47;
	ld.shared.u32 	%r49, [%r48+-4];
	add.s32 	%r50, %r49, %r46;
	st.shared.u32 	[%r48+-4], %r50;
$L__BB2_4:
	shl.b32 	%r81, %r81, 1;
	shr.u32 	%r11, %r79, 1;
	setp.gt.u32 	%p3, %r79, 1;
	mov.u32 	%r79, %r11;
	@%p3 bra 	$L__BB2_2;
$L__BB2_5:
	bar.sync 	0;
	setp.ne.s32 	%p4, %r2, 0;
	@%p4 bra 	$L__BB2_7;
	add.s32 	%r51, %r18, -1;
	shr.s32 	%r52, %r51, 5;
	add.s32 	%r53, %r52, %r18;
	shl.b32 	%r54, %r53, 2;
	add.s32 	%r56, %r29, %r54;
	ld.shared.u32 	%r57, [%r56+-4];
	cvta.to.global.u64 	%rd9, %rd3;
	mul.wide.u32 	%rd10, %r1, 4;
	add.s64 	%rd11, %rd9, %rd10;
	st.global.u32 	[%rd11], %r57;
	mov.b32 	%r58, 0;
	st.shared.u32 	[%r56+-4], %r58;
$L__BB2_7:
	setp.lt.s32 	%p5, %r18, 2;
	@%p5 bra 	$L__BB2_12;
	shl.b32 	%r60, %r2, 1;
	or.b32  	%r13, %r60, 1;
	mov.b32 	%r82, 1;
$L__BB2_9:
	shr.u32 	%r81, %r81, 1;
	bar.sync 	0;
	setp.ge.u32 	%p6, %r2, %r82;
	@%p6 bra 	$L__BB2_11;
	mul.lo.s32 	%r61, %r81, %r13;
	add.s32 	%r62, %r61, -1;
	add.s32 	%r63, %r61, %r81;
	add.s32 	%r64, %r62, %r81;
	shr.s32 	%r65, %r62, 5;
	add.s32 	%r66, %r65, %r61;
	shr.s32 	%r67, %r64, 5;
	add.s32 	%r68, %r67, %r63;
	shl.b32 	%r69, %r66, 2;
	add.s32 	%r71, %r29, %r69;
	ld.shared.u32 	%r72, [%r71+-4];
	shl.b32 	%r73, %r68, 2;
	add.s32 	%r74, %r29, %r73;
	ld.shared.u32 	%r75, [%r74+-4];
	st.shared.u32 	[%r71+-4], %r75;
	add.s32 	%r76, %r75, %r72;
	st.shared.u32 	[%r74+-4], %r76;
$L__BB2_11:
	shl.b32 	%r82, %r82, 1;
	setp.lt.s32 	%p7, %r82, %r18;
	@%p7 bra 	$L__BB2_9;
$L__BB2_12:
	cvta.to.global.u64 	%rd12, %rd2;
	bar.sync 	0;
	ld.shared.u32 	%r77, [%r4];
	add.s64 	%rd14, %rd12, %rd6;
	st.global.u32 	[%rd14], %r77;
	ld.shared.u32 	%r78, [%r5];
	add.s64 	%rd15, %rd14, %rd1;
	st.global.u32 	[%rd15], %r78;
	ret;

}
	// .globl	_Z25prescan_large_unoptimizedPiS_iS_
.visible .entry _Z25prescan_large_unoptimizedPiS_iS_(
	.param .u64 .ptr .align 1 _Z25prescan_large_unoptimizedPiS_iS__param_0,
	.param .u64 .ptr .align 1 _Z25prescan_large_unoptimizedPiS_iS__param_1,
	.param .u32 _Z25prescan_large_unoptimizedPiS_iS__param_2,
	.param .u64 .ptr .align 1 _Z25prescan_large_unoptimizedPiS_iS__param_3
)
{
	.reg .pred 	%p<8>;
	.reg .b32 	%r<55>;
	.reg .b64 	%rd<13>;

	ld.param.u64 	%rd1, [_Z25prescan_large_unoptimizedPiS_iS__param_0];
	ld.param.u64 	%rd3, [_Z25prescan_large_unoptimizedPiS_iS__param_1];
	ld.param.u32 	%r16, [_Z25prescan_large_unoptimizedPiS_iS__param_2];
	ld.param.u64 	%rd2, [_Z25prescan_large_unoptimizedPiS_iS__param_3];
	cvta.to.global.u64 	%rd4, %rd3;
	mov.u32 	%r1, %ctaid.x;
	mov.u32 	%r2, %tid.x;
	shl.b32 	%r18, %r2, 1;
	mad.lo.s32 	%r3, %r16, %r1, %r18;
	mul.wide.s32 	%rd5, %r3, 4;
	add.s64 	%rd6, %rd4, %rd5;
	ld.global.u32 	%r19, [%rd6];
	shl.b32 	%r20, %r2, 3;
	mov.u32 	%r21, temp;
	add.s32 	%r4, %r21, %r20;
	ld.global.u32 	%r22, [%rd6+4];
	or.b32  	%r5, %r18, 1;
	st.shared.v2.u32 	[%r4], {%r19, %r22};
	shr.s32 	%r50, %r16, 1;
	setp.lt.s32 	%p1, %r50, 1;
	mov.b32 	%r52, 1;
	@%p1 bra 	$L__BB3_5;
	mov.b32 	%r52, 1;
$L__BB3_2:
	bar.sync 	0;
	setp.ge.s32 	%p2, %r2, %r50;
	@%p2 bra 	$L__BB3_4;
	mul.lo.s32 	%r24, %r52, %r5;
	shl.b32 	%r25, %r24, 2;
	add.s32 	%r27, %r21, %r25;
	ld.shared.u32 	%r28, [%r27+-4];
	shl.b32 	%r29, %r52, 2;
	add.s32 	%r30, %r27, %r29;
	ld.shared.u32 	%r31, [%r30+-4];
	add.s32 	%r32, %r31, %r28;
	st.shared.u32 	[%r30+-4], %r32;
$L__BB3_4:
	shl.b32 	%r52, %r52, 1;
	shr.u32 	%r10, %r50, 1;
	setp.gt.u32 	%p3, %r50, 1;
	mov.u32 	%r50, %r10;
	@%p3 bra 	$L__BB3_2;
$L__BB3_5:
	bar.sync 	0;
	setp.ne.s32 	%p4, %r2, 0;
	@%p4 bra 	$L__BB3_7;
	shl.b32 	%r33, %r16, 2;
	add.s32 	%r35, %r21, %r33;
	ld.shared.u32 	%r36, [%r35+-4];
	cvta.to.global.u64 	%rd7, %rd2;
	mul.wide.u32 	%rd8, %r1, 4;
	add.s64 	%rd9, %rd7, %rd8;
	st.global.u32 	[%rd9], %r36;
	mov.b32 	%r37, 0;
	st.shared.u32 	[%r35+-4], %r37;
$L__BB3_7:
	setp.lt.s32 	%p5, %r16, 2;
	@%p5 bra 	$L__BB3_12;
	mov.b32 	%r53, 1;
$L__BB3_9:
	shr.u32 	%r52, %r52, 1;
	bar.sync 	0;
	setp.ge.u32 	%p6, %r2, %r53;
	@%p6 bra 	$L__BB3_11;
	mul.lo.s32 	%r39, %r52, %r5;
	shl.b32 	%r40, %r39, 2;
	add.s32 	%r42, %r21, %r40;
	ld.shared.u32 	%r43, [%r42+-4];
	shl.b32 	%r44, %r52, 2;
	add.s32 	%r45, %r42, %r44;
	ld.shared.u32 	%r46, [%r45+-4];
	st.shared.u32 	[%r42+-4], %r46;
	add.s32 	%r47, %r46, %r43;
	st.shared.u32 	[%r45+-4], %r47;
$L__BB3_11:
	shl.b32 	%r53, %r53, 1;
	setp.lt.s32 	%p7, %r53, %r16;
	@%p7 bra 	$L__BB3_9;
$L__BB3_12:
	cvta.to.global.u64 	%rd10, %rd1;
	bar.sync 	0;
	ld.shared.v2.u32 	{%r48, %r49}, [%r4];
	add.s64 	%rd12, %rd10, %rd5;
	st.global.u32 	[%rd12], %r48;
	st.global.u32 	[%rd12+4], %r49;
	ret;

}
	// .globl	_Z3addPiiS_
.visible .entry _Z3addPiiS_(
	.param .u64 .ptr .align 1 _Z3addPiiS__param_0,
	.param .u32 _Z3addPiiS__param_1,
	.param .u64 .ptr .align 1 _Z3addPiiS__param_2
)
{
	.reg .b32 	%r<8>;
	.reg .b64 	%rd<9>;

	ld.param.u64 	%rd1, [_Z3addPiiS__param_0];
	ld.param.u32 	%r1, [_Z3addPiiS__param_1];
	ld.param.u64 	%rd2, [_Z3addPiiS__param_2];
	cvta.to.global.u64 	%rd3, %rd1;
	cvta.to.global.u64 	%rd4, %rd2;
	mov.u32 	%r2, %ctaid.x;
	mov.u32 	%r3, %tid.x;
	mul.wide.u32 	%rd5, %r2, 4;
	add.s64 	%rd6, %rd4, %rd5;
	ld.global.u32 	%r4, [%rd6];
	mad.lo.s32 	%r5, %r1, %r2, %r3;
	mul.wide.s32 	%rd7, %r5, 4;
	add.s64 	%rd8, %rd3, %rd7;
	ld.global.u32 	%r6, [%rd8];
	add.s32 	%r7, %r6, %r4;
	st.global.u32 	[%rd8], %r7;
	ret;

}
	// .globl	_Z3addPiiS_S_
.visible .entry _Z3addPiiS_S_(
	.param .u64 .ptr .align 1 _Z3addPiiS_S__param_0,
	.param .u32 _Z3addPiiS_S__param_1,
	.param .u64 .ptr .align 1 _Z3addPiiS_S__param_2,
	.param .u64 .ptr .align 1 _Z3addPiiS_S__param_3
)
{
	.reg .b32 	%r<10>;
	.reg .b64 	%rd<12>;

	ld.param.u64 	%rd1, [_Z3addPiiS_S__param_0];
	ld.param.u32 	%r1, [_Z3addPiiS_S__param_1];
	ld.param.u64 	%rd2, [_Z3addPiiS_S__param_2];
	ld.param.u64 	%rd3, [_Z3addPiiS_S__param_3];
	cvta.to.global.u64 	%rd4, %rd1;
	cvta.to.global.u64 	%rd5, %rd3;
	cvta.to.global.u64 	%rd6, %rd2;
	mov.u32 	%r2, %ctaid.x;
	mov.u32 	%r3, %tid.x;
	mul.wide.u32 	%rd7, %r2, 4;
	add.s64 	%rd8, %rd6, %rd7;
	ld.global.u32 	%r4, [%rd8];
	add.s64 	%rd9, %rd5, %rd7;
	ld.global.u32 	%r5, [%rd9];
	add.s32 	%r6, %r5, %r4;
	mad.lo.s32 	%r7, %r1, %r2, %r3;
	mul.wide.s32 	%rd10, %r7, 4;
	add.s64 	%rd11, %rd4, %rd10;
	ld.global.u32 	%r8, [%rd11];
	add.s32 	%r9, %r6, %r8;
	st.global.u32 	[%rd11], %r9;
	ret;

}


// ===== COMPILED SASS (sm_100) =====

	.target	sm_100

	.elftype	@"ET_EXEC"


//--------------------- .note.nv.tkinfo           --------------------------
	.section	.note.nv.tkinfo,"",@"SHT_NOTE"
	.sectionflags	@"SHF_NOTE_NV_TKINFO"
	.tkinfo
        /*0018*/ 	.word	0x00000002
        /*0030*/ 	.string	""
        /*0030*/ 	.string	"ptxas"
        /*0030*/ 	.string	"Cuda compilation tools, release 13.0, V13.0.88"
        /*0030*/ 	.string	"Build cuda_13.0.r13.0/compiler.36424714_0"
        /*0030*/ 	.string	"-arch sm_100 -m 64 "



//--------------------- .note.nv.cuinfo           --------------------------
	.section	.note.nv.cuinfo,"",@"SHT_NOTE"
	.sectionflags	@"SHF_NOTE_NV_CUINFO"
        /*0018*/ 	.short	0x0002
        /*001a*/ 	.short	0x0064
        /*001c*/ 	.short	0x0082
	.zero		2


//--------------------- .nv.info                  --------------------------
	.section	.nv.info,"",@"SHT_CUDA_INFO"
	.align	4


	//----- nvinfo : EIATTR_REGCOUNT
	.align		4
        /*0000*/ 	.byte	0x04, 0x2f
        /*0002*/ 	.short	(.L_10 - .L_9)
	.align		4
.L_9:
        /*0004*/ 	.word	index@(_Z17prescan_arbitraryPiS_ii)
        /*0008*/ 	.word	0x0000000e


	//----- nvinfo : EIATTR_FRAME_SIZE
	.align		4
.L_10:
        /*000c*/ 	.byte	0x04, 0x11
        /*000e*/ 	.short	(.L_12 - .L_11)
	.align		4
.L_11:
        /*0010*/ 	.word	index@(_Z17prescan_arbitraryPiS_ii)
        /*0014*/ 	.word	0x00000000


	//----- nvinfo : EIATTR_REGCOUNT
	.align		4
.L_12:
        /*0018*/ 	.byte	0x04, 0x2f
        /*001a*/ 	.short	(.L_14 - .L_13)
	.align		4
.L_13:
        /*001c*/ 	.word	index@(_Z29prescan_arbitrary_unoptimizedPiS_ii)
        /*0020*/ 	.word	0x0000000c


	//----- nvinfo : EIATTR_FRAME_SIZE
	.align		4
.L_14:
        /*0024*/ 	.byte	0x04, 0x11
        /*0026*/ 	.short	(.L_16 - .L_15)
	.align		4
.L_15:
        /*0028*/ 	.word	index@(_Z29prescan_arbitrary_unoptimizedPiS_ii)
        /*002c*/ 	.word	0x00000000


	//----- nvinfo : EIATTR_REGCOUNT
	.align		4
.L_16:
        /*0030*/ 	.byte	0x04, 0x2f
        /*0032*/ 	.short	(.L_18 - .L_17)
	.align		4
.L_17:
        /*0034*/ 	.word	index@(_Z13prescan_largePiS_iS_)
        /*0038*/ 	.word	0x0000000f


	//----- nvinfo : EIATTR_FRAME_SIZE
	.align		4
.L_18:
        /*003c*/ 	.byte	0x04, 0x11
        /*003e*/ 	.short	(.L_20 - .L_19)
	.align		4
.L_19:
        /*0040*/ 	.word	index@(_Z13prescan_largePiS_iS_)
        /*0044*/ 	.word	0x00000000


	//----- nvinfo : EIATTR_REGCOUNT
	.align		4
.L_20:
        /*0048*/ 	.byte	0x04, 0x2f
        /*004a*/ 	.short	(.L_22 - .L_21)
	.align		4
.L_21:
        /*004c*/ 	.word	index@(_Z25prescan_large_unoptimizedPiS_iS_)
        /*0050*/ 	.word	0x0000000e


	//----- nvinfo : EIATTR_FRAME_SIZE
	.align		4
.L_22:
        /*0054*/ 	.byte	0x04, 0x11
        /*0056*/ 	.short	(.L_24 - .L_23)
	.align		4
.L_23:
        /*0058*/ 	.word	index@(_Z25prescan_large_unoptimizedPiS_iS_)
        /*005c*/ 	.word	0x00000000


	//----- nvinfo : EIATTR_REGCOUNT
	.align		4
.L_24:
        /*0060*/ 	.byte	0x04, 0x2f
        /*0062*/ 	.short	(.L_26 - .L_25)
	.align		4
.L_25:
        /*0064*/ 	.word	index@(_Z3addPiiS_)
        /*0068*/ 	.word	0x0000000c


	//----- nvinfo : EIATTR_FRAME_SIZE
	.align		4
.L_26:
        /*006c*/ 	.byte	0x04, 0x11
        /*006e*/ 	.short	(.L_28 - .L_27)
	.align		4
.L_27:
        /*0070*/ 	.word	index@(_Z3addPiiS_)
        /*0074*/ 	.word	0x00000000


	//----- nvinfo : EIATTR_REGCOUNT
	.align		4
.L_28:
        /*0078*/ 	.byte	0x04, 0x2f
        /*007a*/ 	.short	(.L_30 - .L_29)
	.align		4
.L_29:
        /*007c*/ 	.word	index@(_Z3addPiiS_S_)
        /*0080*/ 	.word	0x0000000e


	//----- nvinfo : EIATTR_FRAME_SIZE
	.align		4
.L_30:
        /*0084*/ 	.byte	0x04, 0x11
        /*0086*/ 	.short	(.L_32 - .L_31)
	.align		4
.L_31:
        /*0088*/ 	.word	index@(_Z3addPiiS_S_)
        /*008c*/ 	.word	0x00000000


	//----- nvinfo : EIATTR_MIN_STACK_SIZE
	.align		4
.L_32:
        /*0090*/ 	.byte	0x04, 0x12
        /*0092*/ 	.short	(.L_34 - .L_33)
	.align		4
.L_33:
        /*0094*/ 	.word	index@(_Z3addPiiS_S_)
        /*0098*/ 	.word	0x00000000


	//----- nvinfo : EIATTR_MIN_STACK_SIZE
	.align		4
.L_34:
        /*009c*/ 	.byte	0x04, 0x12
        /*009e*/ 	.short	(.L_36 - .L_35)
	.align		4
.L_35:
        /*00a0*/ 	.word	index@(_Z3addPiiS_)
        /*00a4*/ 	.word	0x00000000


	//----- nvinfo : EIATTR_MIN_STACK_SIZE
	.align		4
.L_36:
        /*00a8*/ 	.byte	0x04, 0x12
        /*00aa*/ 	.short	(.L_38 - .L_37)
	.align		4
.L_37:
        /*00ac*/ 	.word	index@(_Z25prescan_large_unoptimizedPiS_iS_)
        /*00b0*/ 	.word	0x00000000


	//----- nvinfo : EIATTR_MIN_STACK_SIZE
	.align		4
.L_38:
        /*00b4*/ 	.byte	0x04, 0x12
        /*00b6*/ 	.short	(.L_40 - .L_39)
	.align		4
.L_39:
        /*00b8*/ 	.word	index@(_Z13prescan_largePiS_iS_)
        /*00bc*/ 	.word	0x00000000


	//----- nvinfo : EIATTR_MIN_STACK_SIZE
	.align		4
.L_40:
        /*00c0*/ 	.byte	0x04, 0x12
        /*00c2*/ 	.short	(.L_42 - .L_41)
	.align		4
.L_41:
        /*00c4*/ 	.word	index@(_Z29prescan_arbitrary_unoptimizedPiS_ii)
        /*00c8*/ 	.word	0x00000000


	//----- nvinfo : EIATTR_MIN_STACK_SIZE
	.align		4
.L_42:
        /*00cc*/ 	.byte	0x04, 0x12
        /*00ce*/ 	.short	(.L_44 - .L_43)
	.align		4
.L_43:
        /*00d0*/ 	.word	index@(_Z17prescan_arbitraryPiS_ii)
        /*00d4*/ 	.word	0x00000000
.L_44:


//--------------------- .nv.compat                --------------------------
	.section	.nv.compat,"",@"SHT_CUDA_COMPAT_INFO"
	.align	4
        /*0000*/ 	.byte	0x02, 0x09, 0x00, 0x00, 0x02, 0x02, 0x01, 0x00, 0x02, 0x05, 0x05, 0x00, 0x03, 0x07, 0x01, 0x01
        /*0010*/ 	.byte	0x02, 0x03, 0x00, 0x00, 0x02, 0x06, 0x01, 0x00, 0x04, 0x0b, 0x08, 0x00, 0x09, 0x00, 0x00, 0x00
        /*0020*/ 	.byte	0x00, 0x00, 0x00, 0x00


//--------------------- .nv.info._Z3addPiiS_S_    --------------------------
	.section	.nv.info._Z3addPiiS_S_,"",@"SHT_CUDA_INFO"
	.sectionflags	@""
	.align	4


	//----- nvinfo : EIATTR_CUDA_API_VERSION
	.align		4
        /*0000*/ 	.byte	0x04, 0x37
        /*0002*/ 	.short	(.L_46 - .L_45)
.L_45:
        /*0004*/ 	.word	0x00000082


	//----- nvinfo : EIATTR_KPARAM_INFO
	.align		4
.L_46:
        /*0008*/ 	.byte	0x04, 0x17
        /*000a*/ 	.short	(.L_48 - .L_47)
.L_47:
        /*000c*/ 	.word	0x00000000
        /*0010*/ 	.short	0x0003
        /*0012*/ 	.short	0x0018
        /*0014*/ 	.byte	0x00, 0xf5, 0x21, 0x00


	//----- nvinfo : EIATTR_KPARAM_INFO
	.align		4
.L_48:
        /*0018*/ 	.byte	0x04, 0x17
        /*001a*/ 	.short	(.L_50 - .L_49)
.L_49:
        /*001c*/ 	.word	0x00000000
        /*0020*/ 	.short	0x0002
        /*0022*/ 	.short	0x0010
        /*0024*/ 	.byte	0x00, 0xf5, 0x21, 0x00


	//----- nvinfo : EIATTR_KPARAM_INFO
	.align		4
.L_50:
        /*0028*/ 	.byte	0x04, 0x17
        /*002a*/ 	.short	(.L_52 - .L_51)
.L_51:
        /*002c*/ 	.word	0x00000000
        /*0030*/ 	.short	0x0001
        /*0032*/ 	.short	0x0008
        /*0034*/ 	.byte	0x00, 0xf0, 0x11, 0x00


	//----- nvinfo : EIATTR_KPARAM_INFO
	.align		4
.L_52:
        /*0038*/ 	.byte	0x04, 0x17
        /*003a*/ 	.short	(.L_54 - .L_53)
.L_53:
        /*003c*/ 	.word	0x00000000
        /*0040*/ 	.short	0x0000
        /*0042*/ 	.short	0x0000
        /*0044*/ 	.byte	0x00, 0xf5, 0x21, 0x00


	//----- nvinfo : EIATTR_SPARSE_MMA_MASK
	.align		4
.L_54:
        /*0048*/ 	.byte	0x03, 0x50
        /*004a*/ 	.short	0x0000


	//----- nvinfo : EIATTR_MAXREG_COUNT
	.align		4
        /*004c*/ 	.byte	0x03, 0x1b
        /*004e*/ 	.short	0x00ff


	//----- nvinfo : EIATTR_MERCURY_ISA_VERSION
	.align		4
        /*0050*/ 	.byte	0x03, 0x5f
        /*0052*/ 	.short	0x0101


	//----- nvinfo : EIATTR_VRC_CTA_INIT_COUNT
	.align		4
        /*0054*/ 	.byte	0x02, 0x4a
	.zero		1
	.zero		1


	//----- nvinfo : EIATTR_EXIT_INSTR_OFFSETS
	.align		4
        /*0058*/ 	.byte	0x04, 0x1c
        /*005a*/ 	.short	(.L_56 - .L_55)


	//   ....[0]....
.L_55:
        /*005c*/ 	.word	0x00000110


	//----- nvinfo : EIATTR_CBANK_PARAM_SIZE
	.align		4
.L_56:
        /*0060*/ 	.byte	0x03, 0x19
        /*0062*/ 	.short	0x0020


	//----- nvinfo : EIATTR_PARAM_CBANK
	.align		4
        /*0064*/ 	.byte	0x04, 0x0a
        /*0066*/ 	.short	(.L_58 - .L_57)
	.align		4
.L_57:
        /*0068*/ 	.word	index@(.nv.constant0._Z3addPiiS_S_)
        /*006c*/ 	.short	0x0380
        /*006e*/ 	.short	0x0020


	//----- nvinfo : EIATTR_SW_WAR
	.align		4
.L_58:
        /*0070*/ 	.byte	0x04, 0x36
        /*0072*/ 	.short	(.L_60 - .L_59)
.L_59:
        /*0074*/ 	.word	0x00000008
.L_60:


//--------------------- .nv.info._Z3addPiiS_      --------------------------
	.section	.nv.info._Z3addPiiS_,"",@"SHT_CUDA_INFO"
	.sectionflags	@""
	.align	4


	//----- nvinfo : EIATTR_CUDA_API_VERSION
	.align		4
        /*0000*/ 	.byte	0x04, 0x37
        /*0002*/ 	.short	(.L_62 - .L_61)
.L_61:
        /*0004*/ 	.word	0x00000082


	//----- nvinfo : EIATTR_KPARAM_INFO
	.align		4
.L_62:
        /*0008*/ 	.byte	0x04, 0x17
        /*000a*/ 	.short	(.L_64 - .L_63)
.L_63:
        /*000c*/ 	.word	0x00000000
        /*0010*/ 	.short	0x0002
        /*0012*/ 	.short	0x0010
        /*0014*/ 	.byte	0x00, 0xf5, 0x21, 0x00


	//----- nvinfo : EIATTR_KPARAM_INFO
	.align		4
.L_64:
        /*0018*/ 	.byte	0x04, 0x17
        /*001a*/ 	.short	(.L_66 - .L_65)
.L_65:
        /*001c*/ 	.word	0x00000000
        /*0020*/ 	.short	0x0001
        /*0022*/ 	.short	0x0008
        /*0024*/ 	.byte	0x00, 0xf0, 0x11, 0x00


	//----- nvinfo : EIATTR_KPARAM_INFO
	.align		4
.L_66:
        /*0028*/ 	.byte	0x04, 0x17
        /*002a*/ 	.short	(.L_68 - .L_67)
.L_67:
        /*002c*/ 	.word	0x00000000
        /*0030*/ 	.short	0x0000
        /*0032*/ 	.short	0x0000
        /*0034*/ 	.byte	0x00, 0xf5, 0x21, 0x00


	//----- nvinfo : EIATTR_SPARSE_MMA_MASK
	.align		4
.L_68:
        /*0038*/ 	.byte	0x03, 0x50
        /*003a*/ 	.short	0x0000


	//----- nvinfo : EIATTR_MAXREG_COUNT
	.align		4
        /*003c*/ 	.byte	0x03, 0x1b
        /*003e*/ 	.short	0x00ff


	//----- nvinfo : EIATTR_MERCURY_ISA_VERSION
	.align		4
        /*0040*/ 	.byte	0x03, 0x5f
        /*0042*/ 	.short	0x0101


	//----- nvinfo : EIATTR_VRC_CTA_INIT_COUNT
	.align		4
        /*0044*/ 	.byte	0x02, 0x4a
	.zero		1
	.zero		1


	//----- nvinfo : EIATTR_EXIT_INSTR_OFFSETS
	.align		4
        /*0048*/ 	.byte	0x04, 0x1c
        /*004a*/ 	.short	(.L_70 - .L_69)


	//   ....[0]....
.L_69:
        /*004c*/ 	.word	0x000000e0


	//----- nvinfo : EIATTR_CBANK_PARAM_SIZE
	.align		4
.L_70:
        /*0050*/ 	.byte	0x03, 0x19
        /*0052*/ 	.short	0x0018


	//----- nvinfo : EIATTR_PARAM_CBANK
	.align		4
        /*0054*/ 	.byte	0x04, 0x0a
        /*0056*/ 	.short	(.L_72 - .L_71)
	.align		4
.L_71:
        /*0058*/ 	.word	index@(.nv.constant0._Z3addPiiS_)
        /*005c*/ 	.short	0x0380
        /*005e*/ 	.short	0x0018


	//----- nvinfo : EIATTR_SW_WAR
	.align		4
.L_72:
        /*0060*/ 	.byte	0x04, 0x36
        /*0062*/ 	.short	(.L_74 - .L_73)
.L_73:
        /*0064*/ 	.word	0x00000008
.L_74:


//--------------------- .nv.info._Z25prescan_large_unoptimizedPiS_iS_ --------------------------
	.section	.nv.info._Z25prescan_large_unoptimizedPiS_iS_,"",@"SHT_CUDA_INFO"
	.sectionflags	@""
	.align	4


	//----- nvinfo : EIATTR_CUDA_API_VERSION
	.align		4
        /*0000*/ 	.byte	0x04, 0x37
        /*0002*/ 	.short	(.L_76 - .L_75)
.L_75:
        /*0004*/ 	.word	0x00000082


	//----- nvinfo : EIATTR_KPARAM_INFO
	.align		4
.L_76:
        /*0008*/ 	.byte	0x04, 0x17
        /*000a*/ 	.short	(.L_78 - .L_77)
.L_77:
        /*000c*/ 	.word	0x00000000
        /*0010*/ 	.short	0x0003
        /*0012*/ 	.short	0x0018
        /*0014*/ 	.byte	0x00, 0xf5, 0x21, 0x00


	//----- nvinfo : EIATTR_KPARAM_INFO
	.align		4
.L_78:
        /*0018*/ 	.byte	0x04, 0x17
        /*001a*/ 	.short	(.L_80 - .L_79)
.L_79:
        /*001c*/ 	.word	0x00000000
        /*0020*/ 	.short	0x0002
        /*0022*/ 	.short	0x0010
        /*0024*/ 	.byte	0x00, 0xf0, 0x11, 0x00


	//----- nvinfo : EIATTR_KPARAM_INFO
	.align		4
.L_80:
        /*0028*/ 	.byte	0x04, 0x17
        /*002a*/ 	.short	(.L_82 - .L_81)
.L_81:
        /*002c*/ 	.word	0x00000000
        /*0030*/ 	.short	0x0001
        /*0032*/ 	.short	0x0008
        /*0034*/ 	.byte	0x00, 0xf5, 0x21, 0x00


	//----- nvinfo : EIATTR_KPARAM_INFO
	.align		4
.L_82:
        /*0038*/ 	.byte	0x04, 0x17
        /*003a*/ 	.short	(.L_84 - .L_83)
.L_83:
        /*003c*/ 	.word	0x00000000
        /*0040*/ 	.short	0x0000
        /*0042*/ 	.short	0x0000
        /*0044*/ 	.byte	0x00, 0xf5, 0x21, 0x00


	//----- nvinfo : EIATTR_SPARSE_MMA_MASK
	.align		4
.L_84:
        /*0048*/ 	.byte	0x03, 0x50
        /*004a*/ 	.short	0x0000


	//----- nvinfo : EIATTR_MAXREG_COUNT
	.align		4
        /*004c*/ 	.byte	0x03, 0x1b
        /*004e*/ 	.short	0x00ff


	//----- nvinfo : EIATTR_NUM_BARRIERS
	.align		4
        /*0050*/ 	.byte	0x02, 0x4c
        /*0052*/ 	.byte	0x01
	.zero		1


	//----- nvinfo : EIATTR_MERCURY_ISA_VERSION
	.align		4
        /*0054*/ 	.byte	0x03, 0x5f
        /*0056*/ 	.short	0x0101


	//----- nvinfo : EIATTR_VRC_CTA_INIT_COUNT
	.align		4
        /*0058*/ 	.byte	0x02, 0x4a
	.zero		1
	.zero		1


	//----- nvinfo : EIATTR_EXIT_INSTR_OFFSETS
	.align		4
        /*005c*/ 	.byte	0x04, 0x1c
        /*005e*/ 	.short	(.L_86 - .L_85)


	//   ....[0]....
.L_85:
        /*0060*/ 	.word	0x00000450


	//----- nvinfo : EIATTR_CBANK_PARAM_SIZE
	.align		4
.L_86:
        /*0064*/ 	.byte	0x03, 0x19
        /*0066*/ 	.short	0x0020


	//----- nvinfo : EIATTR_PARAM_CBANK
	.align		4
        /*0068*/ 	.byte	0x04, 0x0a
        /*006a*/ 	.short	(.L_88 - .L_87)
	.align		4
.L_87:
        /*006c*/ 	.word	index@(.nv.constant0._Z25prescan_large_unoptimizedPiS_iS_)
        /*0070*/ 	.short	0x0380
        /*0072*/ 	.short	0x0020


	//----- nvinfo : EIATTR_SW_WAR
	.align		4
.L_88:
        /*0074*/ 	.byte	0x04, 0x36
        /*0076*/ 	.short	(.L_90 - .L_89)
.L_89:
        /*0078*/ 	.word	0x00000008
.L_90:


//--------------------- .nv.info._Z13prescan_largePiS_iS_ --------------------------
	.section	.nv.info._Z13prescan_largePiS_iS_,"",@"SHT_CUDA_INFO"
	.sectionflags	@""
	.align	4


	//----- nvinfo : EIATTR_CUDA_API_VERSION
	.align		4
        /*0000*/ 	.byte	0x04, 0x37
        /*0002*/ 	.short	(.L_92 - .L_91)
.L_91:
        /*0004*/ 	.word	0x00000082


	//----- nvinfo : EIATTR_KPARAM_INFO
	.align		4
.L_92:
        /*0008*/ 	.byte	0x04, 0x17
        /*000a*/ 	.short	(.L_94 - .L_93)
.L_93:
        /*000c*/ 	.word	0x00000000
        /*0010*/ 	.short	0x0003
        /*0012*/ 	.short	0x0018
        /*0014*/ 	.byte	0x00, 0xf5, 0x21, 0x00


	//----- nvinfo : EIATTR_KPARAM_INFO
	.align		4
.L_94:
        /*0018*/ 	.byte	0x04, 0x17
        /*001a*/ 	.short	(.L_96 - .L_95)
.L_95:
        /*001c*/ 	.word	0x00000000
        /*0020*/ 	.short	0x0002
        /*0022*/ 	.short	0x0010
        /*0024*/ 	.byte	0x00, 0xf0, 0x11, 0x00


	//----- nvinfo : EIATTR_KPARAM_INFO
	.align		4
.L_96:
        /*0028*/ 	.byte	0x04, 0x17
        /*002a*/ 	.short	(.L_98 - .L_97)
.L_97:
        /*002c*/ 	.word	0x00000000
        /*0030*/ 	.short	0x0001
        /*0032*/ 	.short	0x0008
        /*0034*/ 	.byte	0x00, 0xf5, 0x21, 0x00


	//----- nvinfo : EIATTR_KPARAM_INFO
	.align		4
.L_98:
        /*0038*/ 	.byte	0x04, 0x17
        /*003a*/ 	.short	(.L_100 - .L_99)
.L_99:
        /*003c*/ 	.word	0x00000000
        /*0040*/ 	.short	0x0000
        /*0042*/ 	.short	0x0000
        /*0044*/ 	.byte	0x00, 0xf5, 0x21, 0x00


	//----- nvinfo : EIATTR_SPARSE_MMA_MASK
	.align		4
.L_100:
        /*0048*/ 	.byte	0x03, 0x50
        /*004a*/ 	.short	0x0000


	//----- nvinfo : EIATTR_MAXREG_COUNT
	.align		4
        /*004c*/ 	.byte	0x03, 0x1b
        /*004e*/ 	.short	0x00ff


	//----- nvinfo : EIATTR_NUM_BARRIERS
	.align		4
        /*0050*/ 	.byte	0x02, 0x4c
        /*0052*/ 	.byte	0x01
	.zero		1


	//----- nvinfo : EIATTR_MERCURY_ISA_VERSION
	.align		4
        /*0054*/ 	.byte	0x03, 0x5f
        /*0056*/ 	.short	0x0101


	//----- nvinfo : EIATTR_VRC_CTA_INIT_COUNT
	.align		4
        /*0058*/ 	.byte	0x02, 0x4a
	.zero		1
	.zero		1


	//----- nvinfo : EIATTR_EXIT_INSTR_OFFSETS
	.align		4
        /*005c*/ 	.byte	0x04, 0x1c
        /*005e*/ 	.short	(.L_102 - .L_101)


	//   ....[0]....
.L_101:
        /*0060*/ 	.word	0x00000640


	//----- nvinfo : EIATTR_CRS_STACK_SIZE
	.align		4
.L_102:
        /*0064*/ 	.byte	0x04, 0x1e
        /*0066*/ 	.short	(.L_104 - .L_103)
.L_103:
        /*0068*/ 	.word	0x00000000


	//----- nvinfo : EIATTR_CBANK_PARAM_SIZE
	.align		4
.L_104:
        /*006c*/ 	.byte	0x03, 0x19
        /*006e*/ 	.short	0x0020


	//----- nvinfo : EIATTR_PARAM_CBANK
	.align		4
        /*0070*/ 	.byte	0x04, 0x0a
        /*0072*/ 	.short	(.L_106 - .L_105)
	.align		4
.L_105:
        /*0074*/ 	.word	index@(.nv.constant0._Z13prescan_largePiS_iS_)
        /*0078*/ 	.short	0x0380
        /*007a*/ 	.short	0x0020


	//----- nvinfo : EIATTR_SW_WAR
	.align		4
.L_106:
        /*007c*/ 	.byte	0x04, 0x36
        /*007e*/ 	.short	(.L_108 - .L_107)
.L_107:
        /*0080*/ 	.word	0x00000008
.L_108:


//--------------------- .nv.info._Z29prescan_arbitrary_unoptimizedPiS_ii --------------------------
	.section	.nv.info._Z29prescan_arbitrary_unoptimizedPiS_ii,"",@"SHT_CUDA_INFO"
	.sectionflags	@""
	.align	4


	//----- nvinfo : EIATTR_CUDA_API_VERSION
	.align		4
        /*0000*/ 	.byte	0x04, 0x37
        /*0002*/ 	.short	(.L_110 - .L_109)
.L_109:
        /*0004*/ 	.word	0x00000082


	//----- nvinfo : EIATTR_KPARAM_INFO
	.align		4
.L_110:
        /*0008*/ 	.byte	0x04, 0x17
        /*000a*/ 	.short	(.L_112 - .L_111)
.L_111:
        /*000c*/ 	.word	0x00000000
        /*0010*/ 	.short	0x0003
        /*0012*/ 	.short	0x0014
        /*0014*/ 	.byte	0x00, 0xf0, 0x11, 0x00


	//----- nvinfo : EIATTR_KPARAM_INFO
	.align		4
.L_112:
        /*0018*/ 	.byte	0x04, 0x17
        /*001a*/ 	.short	(.L_114 - .L_113)
.L_113:
        /*001c*/ 	.word	0x00000000
        /*0020*/ 	.short	0x0002
        /*0022*/ 	.short	0x0010
        /*0024*/ 	.byte	0x00, 0xf0, 0x11, 0x00


	//----- nvinfo : EIATTR_KPARAM_INFO
	.align		4
.L_114:
        /*0028*/ 	.byte	0x04, 0x17
        /*002a*/ 	.short	(.L_116 - .L_115)
.L_115:
        /*002c*/ 	.word	0x00000000
        /*0030*/ 	.short	0x0001
        /*0032*/ 	.short	0x0008
        /*0034*/ 	.byte	0x00, 0xf5, 0x21, 0x00


	//----- nvinfo : EIATTR_KPARAM_INFO
	.align		4
.L_116:
        /*0038*/ 	.byte	0x04, 0x17
        /*003a*/ 	.short	(.L_118 - .L_117)
.L_117:
        /*003c*/ 	.word	0x00000000
        /*0040*/ 	.short	0x0000
        /*0042*/ 	.short	0x0000
        /*0044*/ 	.byte	0x00, 0xf5, 0x21, 0x00


	//----- nvinfo : EIATTR_SPARSE_MMA_MASK
	.align		4
.L_118:
        /*0048*/ 	.byte	0x03, 0x50
        /*004a*/ 	.short	0x0000


	//----- nvinfo : EIATTR_MAXREG_COUNT
	.align		4
        /*004c*/ 	.byte	0x03, 0x1b
        /*004e*/ 	.short	0x00ff


	//----- nvinfo : EIATTR_NUM_BARRIERS
	.align		4
        /*0050*/ 	.byte	0x02, 0x4c
        /*0052*/ 	.byte	0x01
	.zero		1


	//----- nvinfo : EIATTR_MERCURY_ISA_VERSION
	.align		4
        /*0054*/ 	.byte	0x03, 0x5f
        /*0056*/ 	.short	0x0101


	//----- nvinfo : EIATTR_VRC_CTA_INIT_COUNT
	.align		4
        /*0058*/ 	.byte	0x02, 0x4a
	.zero		1
	.zero		1


	//----- nvinfo : EIATTR_EXIT_INSTR_OFFSETS
	.align		4
        /*005c*/ 	.byte	0x04, 0x1c
        /*005e*/ 	.short	(.L_120 - .L_119)


	//   ....[0]....
.L_119:
        /*0060*/ 	.word	0x000003f0


	//   ....[1]....
        /*0064*/ 	.word	0x00000460


	//----- nvinfo : EIATTR_CBANK_PARAM_SIZE
	.align		4
.L_120:
        /*0068*/ 	.byte	0x03, 0x19
        /*006a*/ 	.short	0x0018


	//----- nvinfo : EIATTR_PARAM_CBANK
	.align		4
        /*006c*/ 	.byte	0x04, 0x0a
        /*006e*/ 	.short	(.L_122 - .L_121)
	.align		4
.L_121:
        /*0070*/ 	.word	index@(.nv.constant0._Z29prescan_arbitrary_unoptimizedPiS_ii)
        /*0074*/ 	.short	0x0380
        /*0076*/ 	.short	0x0018


	//----- nvinfo : EIATTR_SW_WAR
	.align		4
.L_122:
        /*0078*/ 	.byte	0x04, 0x36
        /*007a*/ 	.short	(.L_124 - .L_123)
.L_123:
        /*007c*/ 	.word	0x00000008
.L_124:


//--------------------- .nv.info._Z17prescan_arbitraryPiS_ii --------------------------
	.section	.nv.info._Z17prescan_arbitraryPiS_ii,"",@"SHT_CUDA_INFO"
	.sectionflags	@""
	.align	4


	//----- nvinfo : EIATTR_CUDA_API_VERSION
	.align		4
        /*0000*/ 	.byte	0x04, 0x37
        /*0002*/ 	.short	(.L_126 - .L_125)
.L_125:
        /*0004*/ 	.word	0x00000082


	//----- nvinfo : EIATTR_KPARAM_INFO
	.align		4
.L_126:
        /*0008*/ 	.byte	0x04, 0x17
        /*000a*/ 	.short	(.L_128 - .L_127)
.L_127:
        /*000c*/ 	.word	0x00000000
        /*0010*/ 	.short	0x0003
        /*0012*/ 	.short	0x0014
        /*0014*/ 	.byte	0x00, 0xf0, 0x11, 0x00


	//----- nvinfo : EIATTR_KPARAM_INFO
	.align		4
.L_128:
        /*0018*/ 	.byte	0x04, 0x17
        /*001a*/ 	.short	(.L_130 - .L_129)
.L_129:
        /*001c*/ 	.word	0x00000000
        /*0020*/ 	.short	0x0002
        /*0022*/ 	.short	0x0010
        /*0024*/ 	.byte	0x00, 0xf0, 0x11, 0x00


	//----- nvinfo : EIATTR_KPARAM_INFO
	.align		4
.L_130:
        /*0028*/ 	.byte	0x04, 0x17
        /*002a*/ 	.short	(.L_132 - .L_131)
.L_131:
        /*002c*/ 	.word	0x00000000
        /*0030*/ 	.short	0x0001
        /*0032*/ 	.short	0x0008
        /*0034*/ 	.byte	0x00, 0xf5, 0x21, 0x00


	//----- nvinfo : EIATTR_KPARAM_INFO
	.align		4
.L_132:
        /*0038*/ 	.byte	0x04, 0x17
        /*003a*/ 	.short	(.L_134 - .L_133)
.L_133:
        /*003c*/ 	.word	0x00000000
        /*0040*/ 	.short	0x0000
        /*0042*/ 	.short	0x0000
        /*0044*/ 	.byte	0x00, 0xf5, 0x21, 0x00


	//----- nvinfo : EIATTR_SPARSE_MMA_MASK
	.align		4
.L_134:
        /*0048*/ 	.byte	0x03, 0x50
        /*004a*/ 	.short	0x0000


	//----- nvinfo : EIATTR_MAXREG_COUNT
	.align		4
        /*004c*/ 	.byte	0x03, 0x1b
        /*004e*/ 	.short	0x00ff


	//----- nvinfo : EIATTR_NUM_BARRIERS
	.align		4
        /*0050*/ 	.byte	0x02, 0x4c
        /*0052*/ 	.byte	0x01
	.zero		1


	//----- nvinfo : EIATTR_MERCURY_ISA_VERSION
	.align		4
        /*0054*/ 	.byte	0x03, 0x5f
        /*0056*/ 	.short	0x0101


	//----- nvinfo : EIATTR_VRC_CTA_INIT_COUNT
	.align		4
        /*0058*/ 	.byte	0x02, 0x4a
	.zero		1
	.zero		1


	//----- nvinfo : EIATTR_EXIT_INSTR_OFFSETS
	.align		4
        /*005c*/ 	.byte	0x04, 0x1c
        /*005e*/ 	.short	(.L_136 - .L_135)


	//   ....[0]....
.L_135:
        /*0060*/ 	.word	0x00000590


	//   ....[1]....
        /*0064*/ 	.word	0x00000610


	//----- nvinfo : EIATTR_CRS_STACK_SIZE
	.align		4
.L_136:
        /*0068*/ 	.byte	0x04, 0x1e
        /*006a*/ 	.short	(.L_138 - .L_137)
.L_137:
        /*006c*/ 	.word	0x00000000


	//----- nvinfo : EIATTR_CBANK_PARAM_SIZE
	.align		4
.L_138:
        /*0070*/ 	.byte	0x03, 0x19
        /*0072*/ 	.short	0x0018


	//----- nvinfo : EIATTR_PARAM_CBANK
	.align		4
        /*0074*/ 	.byte	0x04, 0x0a
        /*0076*/ 	.short	(.L_140 - .L_139)
	.align		4
.L_139:
        /*0078*/ 	.word	index@(.nv.constant0._Z17prescan_arbitraryPiS_ii)
        /*007c*/ 	.short	0x0380
        /*007e*/ 	.short	0x0018


	//----- nvinfo : EIATTR_SW_WAR
	.align		4
.L_140:
        /*0080*/ 	.byte	0x04, 0x36
        /*0082*/ 	.short	(.L_142 - .L_141)
.L_141:
        /*0084*/ 	.word	0x00000008
.L_142:


//--------------------- .nv.callgraph             --------------------------
	.section	.nv.callgraph,"",@"SHT_CUDA_CALLGRAPH"
	.align	4
	.sectionentsize	8
	.align		4
        /*0000*/ 	.word	0x00000000
	.align		4
        /*0004*/ 	.word	0xffffffff
	.align		4
        /*0008*/ 	.word	0x00000000
	.align		4
        /*000c*/ 	.word	0xfffffffe
	.align		4
        /*0010*/ 	.word	0x00000000
	.align		4
        /*0014*/ 	.word	0xfffffffd
	.align		4
        /*0018*/ 	.word	0x00000000
	.align		4
        /*001c*/ 	.word	0xfffffffc


//--------------------- .nv.constant4             --------------------------
	.section	.nv.constant4,"a",@progbits
	.align	8
	.align		8
.nv.constant4:
        /*0000*/ 	.dword	precalc_xorwow_matrix
	.align		8
        /*0008*/ 	.dword	precalc_xorwow_offset_matrix
	.align		8
        /*0010*/ 	.dword	mrg32k3aM1
	.align		8
        /*0018*/ 	.dword	mrg32k3aM2
	.align		8
        /*0020*/ 	.dword	mrg32k3aM1SubSeq
	.align		8
        /*0028*/ 	.dword	mrg32k3aM2SubSeq
	.align		8
        /*0030*/ 	.dword	mrg32k3aM1Seq
	.align		8
        /*0038*/ 	.dword	mrg32k3aM2Seq


//--------------------- .nv.constant3             --------------------------
	.section	.nv.constant3,"a",@progbits
	.align	8
.nv.constant3:
	.type		__cr_lgamma_table,@object
	.size		__cr_lgamma_table,(.L_8 - __cr_lgamma_table)
__cr_lgamma_table:
        /*0000*/ 	.byte	0x00, 0x00, 0x00, 0x00, 0x00, 0x00, 0x00, 0x00, 0x00, 0x00, 0x00, 0x00, 0x00, 0x00, 0x00, 0x00
        /*0010*/ 	.byte	0xef, 0x39, 0xfa, 0xfe, 0x42, 0x2e, 0xe6, 0x3f, 0x02, 0x20, 0x2a, 0xfa, 0x0b, 0xab, 0xfc, 0x3f
        /*0020*/ 	.byte	0xf9, 0x2c, 0x92, 0x7c, 0xa7, 0x6c, 0x09, 0x40, 0xc9, 0x79, 0x44, 0x3c, 0x64, 0x26, 0x13, 0x40
        /*0030*/ 	.byte	0xca, 0x01, 0xcf, 0x3a, 0x27, 0x51, 0x1a, 0x40, 0x30, 0xcc, 0x2d, 0xf3, 0xe1, 0x0c, 0x21, 0x40
        /*0040*/ 	.byte	0x0d, 0xb7, 0xfc, 0x82, 0x8e, 0x35, 0x25, 0x40
.L_8:


//--------------------- .text._Z3addPiiS_S_       --------------------------
	.section	.text._Z3addPiiS_S_,"ax",@progbits
	.align	128
        .global         _Z3addPiiS_S_
        .type           _Z3addPiiS_S_,@function
        .size           _Z3addPiiS_S_,(.L_x_32 - _Z3addPiiS_S_)
        .other          _Z3addPiiS_S_,@"STO_CUDA_ENTRY STV_DEFAULT"
_Z3addPiiS_S_:
.text._Z3addPiiS_S_:
[----:B------:R-:W-:Y:S01]  /*0000*/  LDC R1, c[0x0][0x37c] ;  /* 0x0000df00ff017b82 */ /* 0x000fe20000000800 */
[----:B------:R-:W0:Y:S07]  /*0010*/  S2R R11, SR_CTAID.X ;  /* 0x00000000000b7919 */ /* 0x000e2e0000002500 */
[----:B------:R-:W0:Y:S01]  /*0020*/  LDC.64 R2, c[0x0][0x390] ;  /* 0x0000e400ff027b82 */ /* 0x000e220000000a00 */
[----:B------:R-:W1:Y:S01]  /*0030*/  LDCU UR6, c[0x0][0x388] ;  /* 0x00007100ff0677ac */ /* 0x000e620008000800 */
[----:B------:R-:W1:Y:S01]  /*0040*/  S2R R0, SR_TID.X ;  /* 0x0000000000007919 */ /* 0x000e620000002100 */
[----:B------:R-:W2:Y:S05]  /*0050*/  LDCU.64 UR4, c[0x0][0x358] ;  /* 0x00006b00ff0477ac */ /* 0x000eaa0008000a00 */
[----:B------:R-:W3:Y:S08]  /*0060*/  LDC.64 R4, c[0x0][0x398] ;  /* 0x0000e600ff047b82 */ /* 0x000ef00000000a00 */
[----:B------:R-:W4:Y:S01]  /*0070*/  LDC.64 R6, c[0x0][0x380] ;  /* 0x0000e000ff067b82 */ /* 0x000f220000000a00 */
[----:B0-----:R-:W-:-:S04]  /*0080*/  IMAD.WIDE.U32 R2, R11, 0x4, R2 ;  /* 0x000000040b027825 */ /* 0x001fc800078e0002 */
[C---:B-1----:R-:W-:Y:S02]  /*0090*/  IMAD R9, R11.reuse, UR6, R0 ;  /* 0x000000060b097c24 */ /* 0x042fe4000f8e0200 */
[----:B---3--:R-:W-:Y:S01]  /*00a0*/  IMAD.WIDE.U32 R4, R11, 0x4, R4 ;  /* 0x000000040b047825 */ /* 0x008fe200078e0004 */
[----:B--2---:R-:W2:Y:S03]  /*00b0*/  LDG.E R2, desc[UR4][R2.64] ;  /* 0x0000000402027981 */ /* 0x004ea6000c1e1900 */
[----:B----4-:R-:W-:Y:S02]  /*00c0*/  IMAD.WIDE R6, R9, 0x4, R6 ;  /* 0x0000000409067825 */ /* 0x010fe400078e0206 */
[----:B------:R-:W2:Y:S04]  /*00d0*/  LDG.E R5, desc[UR4][R4.64] ;  /* 0x0000000404057981 */ /* 0x000ea8000c1e1900 */
[----:B------:R-:W2:Y:S02]  /*00e0*/  LDG.E R0, desc[UR4][R6.64] ;  /* 0x0000000406007981 */ /* 0x000ea4000c1e1900 */
[----:B--2---:R-:W-:-:S05]  /*00f0*/  IADD3 R9, PT, PT, R0, R5, R2 ;  /* 0x0000000500097210 */ /* 0x004fca0007ffe002 */
[----:B------:R-:W-:Y:S01]  /*0100*/  STG.E desc[UR4][R6.64], R9 ;  /* 0x0000000906007986 */ /* 0x000fe2000c101904 */
[----:B------:R-:W-:Y:S05]  /*0110*/  EXIT ;  /* 0x000000000000794d */ /* 0x000fea0003800000 */
.L_x_0:
[----:B------:R-:W-:-:S00]  /*0120*/  BRA `(.L_x_0) ;  /* 0xfffffffc00fc7947 */ /* 0x000fc0000383ffff */
[----:B------:R-:W-:-:S00]  /*0130*/  NOP ;  /* 0x0000000000007918 */ /* 0x000fc00000000000 */
        /* <DEDUP_REMOVED lines=12> */
.L_x_32:


//--------------------- .text._Z3addPiiS_         --------------------------
	.section	.text._Z3addPiiS_,"ax",@progbits
	.align	128
        .global         _Z3addPiiS_
        .type           _Z3addPiiS_,@function
        .size           _Z3addPiiS_,(.L_x_33 - _Z3addPiiS_)
        .other          _Z3addPiiS_,@"STO_CUDA_ENTRY STV_DEFAULT"
_Z3addPiiS_:
.text._Z3addPiiS_:
[----:B------:R-:W-:Y:S01]  /*0000*/  LDC R1, c[0x0][0x37c] ;  /* 0x0000df00ff017b82 */ /* 0x000fe20000000800 */
[----:B------:R-:W0:Y:S07]  /*0010*/  S2R R9, SR_CTAID.X ;  /* 0x0000000000097919 */ /* 0x000e2e0000002500 */
[----:B------:R-:W0:Y:S01]  /*0020*/  LDC.64 R2, c[0x0][0x390] ;  /* 0x0000e400ff027b82 */ /* 0x000e220000000a00 */
[----:B------:R-:W1:Y:S01]  /*0030*/  LDCU UR6, c[0x0][0x388] ;  /* 0x00007100ff0677ac */ /* 0x000e620008000800 */
[----:B------:R-:W1:Y:S01]  /*0040*/  S2R R0, SR_TID.X ;  /* 0x0000000000007919 */ /* 0x000e620000002100 */
[----:B------:R-:W2:Y:S05]  /*0050*/  LDCU.64 UR4, c[0x0][0x358] ;  /* 0x00006b00ff0477ac */ /* 0x000eaa0008000a00 */
[----:B------:R-:W3:Y:S01]  /*0060*/  LDC.64 R4, c[0x0][0x380] ;  /* 0x0000e000ff047b82 */ /* 0x000ee20000000a00 */
[----:B0-----:R-:W-:-:S04]  /*0070*/  IMAD.WIDE.U32 R2, R9, 0x4, R2 ;  /* 0x0000000409027825 */ /* 0x001fc800078e0002 */
[----:B-1----:R-:W-:Y:S02]  /*0080*/  IMAD R7, R9, UR6, R0 ;  /* 0x0000000609077c24 */ /* 0x002fe4000f8e0200 */
[----:B--2---:R-:W2:Y:S02]  /*0090*/  LDG.E R2, desc[UR4][R2.64] ;  /* 0x0000000402027981 */ /* 0x004ea4000c1e1900 */
[----:B---3--:R-:W-:-:S05]  /*00a0*/  IMAD.WIDE R4, R7, 0x4, R4 ;  /* 0x0000000407047825 */ /* 0x008fca00078e0204 */
[----:B------:R-:W2:Y:S02]  /*00b0*/  LDG.E R7, desc[UR4][R4.64] ;  /* 0x0000000404077981 */ /* 0x000ea4000c1e1900 */
[----:B--2---:R-:W-:-:S05]  /*00c0*/  IADD3 R7, PT, PT, R2, R7, RZ ;  /* 0x0000000702077210 */ /* 0x004fca0007ffe0ff */
[----:B------:R-:W-:Y:S01]  /*00d0*/  STG.E desc[UR4][R4.64], R7 ;  /* 0x0000000704007986 */ /* 0x000fe2000c101904 */
[----:B------:R-:W-:Y:S05]  /*00e0*/  EXIT ;  /* 0x000000000000794d */ /* 0x000fea0003800000 */
.L_x_1:
        /* <DEDUP_REMOVED lines=9> */
.L_x_33:


//--------------------- .text._Z25prescan_large_unoptimizedPiS_iS_ --------------------------
	.section	.text._Z25prescan_large_unoptimizedPiS_iS_,"ax",@progbits
	.align	128
        .global         _Z25prescan_large_unoptimizedPiS_iS_
        .type           _Z25prescan_large_unoptimizedPiS_iS_,@function
        .size           _Z25prescan_large_unoptimizedPiS_iS_,(.L_x_34 - _Z25prescan_large_unoptimizedPiS_iS_)
        .other          _Z25prescan_large_unoptimizedPiS_iS_,@"STO_CUDA_ENTRY STV_DEFAULT"
_Z25prescan_large_unoptimizedPiS_iS_:
.text._Z25prescan_large_unoptimizedPiS_iS_:
[----:B------:R-:W-:Y:S01]  /*0000*/  LDC R1, c[0x0][0x37c] ;  /* 0x0000df00ff017b82 */ /* 0x000fe20000000800 */
[----:B------:R-:W0:Y:S07]  /*0010*/  S2R R8, SR_TID.X ;  /* 0x0000000000087919 */ /* 0x000e2e0000002100 */
[----:B------:R-:W1:Y:S01]  /*0020*/  LDC.64 R2, c[0x0][0x388] ;  /* 0x0000e200ff027b82 */ /* 0x000e620000000a00 */
[----:B------:R-:W2:Y:S01]  /*0030*/  LDCU UR6, c[0x0][0x390] ;  /* 0x00007200ff0677ac */ /* 0x000ea20008000800 */
[----:B------:R-:W2:Y:S01]  /*0040*/  S2R R11, SR_CTAID.X ;  /* 0x00000000000b7919 */ /* 0x000ea20000002500 */
[----:B------:R-:W3:Y:S05]  /*0050*/  LDCU.64 UR8, c[0x0][0x358] ;  /* 0x00006b00ff0877ac */ /* 0x000eea0008000a00 */
[----:B------:R-:W4:Y:S08]  /*0060*/  S2UR UR5, SR_CgaCtaId ;  /* 0x00000000000579c3 */ /* 0x000f300000008800 */
[----:B------:R-:W4:Y:S01]  /*0070*/  LDC R10, c[0x0][0x390] ;  /* 0x0000e400ff0a7b82 */ /* 0x000f220000000800 */
[----:B0-----:R-:W-:-:S04]  /*0080*/  IMAD.SHL.U32 R4, R8, 0x2, RZ ;  /* 0x0000000208047824 */ /* 0x001fc800078e00ff */
[----:B--2---:R-:W-:-:S04]  /*0090*/  IMAD R0, R11, UR6, R4 ;  /* 0x000000060b007c24 */ /* 0x004fc8000f8e0204 */
[----:B-1----:R-:W-:-:S05]  /*00a0*/  IMAD.WIDE R2, R0, 0x4, R2 ;  /* 0x0000000400027825 */ /* 0x002fca00078e0202 */
[----:B---3--:R-:W2:Y:S04]  /*00b0*/  LDG.E R6, desc[UR8][R2.64] ;  /* 0x0000000802067981 */ /* 0x008ea8000c1e1900 */
[----:B------:R-:W2:Y:S01]  /*00c0*/  LDG.E R7, desc[UR8][R2.64+0x4] ;  /* 0x0000040802077981 */ /* 0x000ea2000c1e1900 */
[----:B------:R-:W-:Y:S01]  /*00d0*/  UMOV UR4, 0x400 ;  /* 0x0000040000047882 */ /* 0x000fe20000000000 */
[----:B------:R-:W-:Y:S01]  /*00e0*/  ISETP.NE.AND P0, PT, R8, RZ, PT ;  /* 0x000000ff0800720c */ /* 0x000fe20003f05270 */
[----:B----4-:R-:W-:Y:S01]  /*00f0*/  ULEA UR4, UR5, UR4, 0x18 ;  /* 0x0000000405047291 */ /* 0x010fe2000f8ec0ff */
[----:B------:R-:W-:Y:S01]  /*0100*/  IMAD.MOV.U32 R9, RZ, RZ, 0x1 ;  /* 0x00000001ff097424 */ /* 0x000fe200078e00ff */
[----:B------:R-:W-:Y:S01]  /*0110*/  USHF.R.S32.HI UR5, URZ, 0x1, UR6 ;  /* 0x00000001ff057899 */ /* 0x000fe20008011406 */
[----:B------:R-:W-:-:S03]  /*0120*/  IADD3 R4, PT, PT, R4, 0x1, RZ ;  /* 0x0000000104047810 */ /* 0x000fc60007ffe0ff */
[----:B------:R-:W-:Y:S01]  /*0130*/  LEA R5, R8, UR4, 0x3 ;  /* 0x0000000408057c11 */ /* 0x000fe2000f8e18ff */
[----:B------:R-:W-:-:S04]  /*0140*/  UISETP.GE.AND UP0, UPT, UR5, 0x1, UPT ;  /* 0x000000010500788c */ /* 0x000fc8000bf06270 */
[----:B--2---:R0:W-:Y:S05]  /*0150*/  STS.64 [R5], R6 ;  /* 0x0000000605007388 */ /* 0x0041ea0000000a00 */
[----:B------:R-:W-:Y:S05]  /*0160*/  BRA.U !UP0, `(.L_x_2) ;  /* 0x00000001083c7547 */ /* 0x000fea000b800000 */
[----:B------:R-:W-:-:S07]  /*0170*/  IMAD.MOV.U32 R9, RZ, RZ, 0x1 ;  /* 0x00000001ff097424 */ /* 0x000fce00078e00ff */
.L_x_3:
[----:B------:R-:W-:Y:S01]  /*0180*/  BAR.SYNC.DEFER_BLOCKING 0x0 ;  /* 0x0000000000007b1d */ /* 0x000fe20000010000 */
[----:B------:R-:W-:Y:S01]  /*0190*/  ISETP.GE.AND P1, PT, R8, UR5, PT ;  /* 0x0000000508007c0c */ /* 0x000fe2000bf26270 */
[----:B------:R-:W-:Y:S02]  /*01a0*/  UISETP.GT.U32.AND UP0, UPT, UR5, 0x1, UPT ;  /* 0x000000010500788c */ /* 0x000fe4000bf04070 */
[----:B------:R-:W-:-:S07]  /*01b0*/  USHF.R.U32.HI UR6, URZ, 0x1, UR5 ;  /* 0x00000001ff067899 */ /* 0x000fce0008011605 */
[----:B------:R-:W-:-:S03]  /*01c0*/  UMOV UR5, UR6 ;  /* 0x0000000600057c82 */ /* 0x000fc60008000000 */
[----:B------:R-:W-:-:S05]  /*01d0*/  @!P1 IMAD R2, R4, R9, RZ ;  /* 0x0000000904029224 */ /* 0x000fca00078e02ff */
[----:B------:R-:W-:-:S04]  /*01e0*/  @!P1 LEA R2, R2, UR4, 0x2 ;  /* 0x0000000402029c11 */ /* 0x000fc8000f8e10ff */
[C---:B-1----:R-:W-:Y:S02]  /*01f0*/  @!P1 LEA R3, R9.reuse, R2, 0x2 ;  /* 0x0000000209039211 */ /* 0x042fe400078e10ff */
[----:B------:R-:W-:Y:S01]  /*0200*/  @!P1 LDS R2, [R2+-0x4] ;  /* 0xfffffc0002029984 */ /* 0x000fe20000000800 */
[----:B------:R-:W-:-:S03]  /*0210*/  SHF.L.U32 R9, R9, 0x1, RZ ;  /* 0x0000000109097819 */ /* 0x000fc600000006ff */
[----:B0-----:R-:W0:Y:S02]  /*0220*/  @!P1 LDS R7, [R3+-0x4] ;  /* 0xfffffc0003079984 */ /* 0x001e240000000800 */
[----:B0-----:R-:W-:-:S05]  /*0230*/  @!P1 IMAD.IADD R6, R2, 0x1, R7 ;  /* 0x0000000102069824 */ /* 0x001fca00078e0207 */
[----:B------:R1:W-:Y:S01]  /*0240*/  @!P1 STS [R3+-0x4], R6 ;  /* 0xfffffc0603009388 */ /* 0x0003e20000000800 */
[----:B------:R-:W-:Y:S05]  /*0250*/  BRA.U UP0, `(.L_x_3) ;  /* 0xfffffffd00c87547 */ /* 0x000fea000b83ffff */
.L_x_2:
[----:B------:R-:W-:Y:S01]  /*0260*/  BAR.SYNC.DEFER_BLOCKING 0x0 ;  /* 0x0000000000007b1d */ /* 0x000fe20000010000 */
[C---:B01----:R-:W-:Y:S02]  /*0270*/  @!P0 LEA R6, R10.reuse, UR4, 0x2 ;  /* 0x000000040a068c11 */ /* 0x043fe4000f8e10ff */
[----:B------:R-:W-:-:S05]  /*0280*/  ISETP.GE.AND P1, PT, R10, 0x2, PT ;  /* 0x000000020a00780c */ /* 0x000fca0003f26270 */
[----:B------:R-:W0:Y:S01]  /*0290*/  @!P0 LDC.64 R2, c[0x0][0x398] ;  /* 0x0000e600ff028b82 */ /* 0x000e220000000a00 */
[----:B------:R-:W1:Y:S04]  /*02a0*/  @!P0 LDS R7, [R6+-0x4] ;  /* 0xfffffc0006078984 */ /* 0x000e680000000800 */
[----:B------:R2:W-:Y:S01]  /*02b0*/  @!P0 STS [R6+-0x4], RZ ;  /* 0xfffffcff06008388 */ /* 0x0005e20000000800 */
[----:B0-----:R-:W-:-:S05]  /*02c0*/  @!P0 IMAD.WIDE.U32 R2, R11, 0x4, R2 ;  /* 0x000000040b028825 */ /* 0x001fca00078e0002 */
[----:B-1----:R2:W-:Y:S01]  /*02d0*/  @!P0 STG.E desc[UR8][R2.64], R7 ;  /* 0x0000000702008986 */ /* 0x0025e2000c101908 */
[----:B------:R-:W-:Y:S05]  /*02e0*/  @!P1 BRA `(.L_x_4) ;  /* 0x0000000000409947 */ /* 0x000fea0003800000 */
[----:B------:R-:W0:Y:S01]  /*02f0*/  LDCU UR6, c[0x0][0x390] ;  /* 0x00007200ff0677ac */ /* 0x000e220008000800 */
[----:B------:R-:W-:-:S05]  /*0300*/  UMOV UR5, 0x1 ;  /* 0x0000000100057882 */ /* 0x000fca0000000000 */
.L_x_5:
[----:B------:R-:W-:Y:S01]  /*0310*/  BAR.SYNC.DEFER_BLOCKING 0x0 ;  /* 0x0000000000007b1d */ /* 0x000fe20000010000 */
[----:B------:R-:W-:Y:S01]  /*0320*/  ISETP.GE.U32.AND P0, PT, R8, UR5, PT ;  /* 0x0000000508007c0c */ /* 0x000fe2000bf06070 */
[----:B------:R-:W-:Y:S01]  /*0330*/  USHF.L.U32 UR5, UR5, 0x1, URZ ;  /* 0x0000000105057899 */ /* 0x000fe200080006ff */
[----:B------:R-:W-:-:S03]  /*0340*/  SHF.R.U32.HI R9, RZ, 0x1, R9 ;  /* 0x00000001ff097819 */ /* 0x000fc60000011609 */
[----:B0-----:R-:W-:-:S08]  /*0350*/  UISETP.GE.AND UP0, UPT, UR5, UR6, UPT ;  /* 0x000000060500728c */ /* 0x001fd0000bf06270 */
[----:B-12---:R-:W-:-:S05]  /*0360*/  @!P0 IMAD R2, R4, R9, RZ ;  /* 0x0000000904028224 */ /* 0x006fca00078e02ff */
[----:B------:R-:W-:-:S05]  /*0370*/  @!P0 LEA R2, R2, UR4, 0x2 ;  /* 0x0000000402028c11 */ /* 0x000fca000f8e10ff */
[----:B------:R-:W-:Y:S01]  /*0380*/  @!P0 IMAD R6, R9, 0x4, R2 ;  /* 0x0000000409068824 */ /* 0x000fe200078e0202 */
[----:B------:R-:W-:Y:S04]  /*0390*/  @!P0 LDS R3, [R2+-0x4] ;  /* 0xfffffc0002038984 */ /* 0x000fe80000000800 */
[----:B------:R-:W0:Y:S02]  /*03a0*/  @!P0 LDS R7, [R6+-0x4] ;  /* 0xfffffc0006078984 */ /* 0x000e240000000800 */
[----:B0-----:R-:W-:Y:S02]  /*03b0*/  @!P0 IADD3 R3, PT, PT, R3, R7, RZ ;  /* 0x0000000703038210 */ /* 0x001fe40007ffe0ff */
[----:B------:R1:W-:Y:S04]  /*03c0*/  @!P0 STS [R2+-0x4], R7 ;  /* 0xfffffc0702008388 */ /* 0x0003e80000000800 */
[----:B------:R1:W-:Y:S01]  /*03d0*/  @!P0 STS [R6+-0x4], R3 ;  /* 0xfffffc0306008388 */ /* 0x0003e20000000800 */
[----:B------:R-:W-:Y:S05]  /*03e0*/  BRA.U !UP0, `(.L_x_5) ;  /* 0xfffffffd08c87547 */ /* 0x000fea000b83ffff */
.L_x_4:
[----:B------:R-:W-:Y:S08]  /*03f0*/  BAR.SYNC.DEFER_BLOCKING 0x0 ;  /* 0x0000000000007b1d */ /* 0x000ff00000010000 */
[----:B-12---:R-:W0:Y:S01]  /*0400*/  LDC.64 R2, c[0x0][0x380] ;  /* 0x0000e000ff027b82 */ /* 0x006e220000000a00 */
[----:B------:R-:W1:Y:S01]  /*0410*/  LDS.64 R4, [R5] ;  /* 0x0000000005047984 */ /* 0x000e620000000a00 */
[----:B0-----:R-:W-:-:S05]  /*0420*/  IMAD.WIDE R2, R0, 0x4, R2 ;  /* 0x0000000400027825 */ /* 0x001fca00078e0202 */
[----:B-1----:R-:W-:Y:S04]  /*0430*/  STG.E desc[UR8][R2.64], R4 ;  /* 0x0000000402007986 */ /* 0x002fe8000c101908 */
[----:B------:R-:W-:Y:S01]  /*0440*/  STG.E desc[UR8][R2.64+0x4], R5 ;  /* 0x0000040502007986 */ /* 0x000fe2000c101908 */
[----:B------:R-:W-:Y:S05]  /*0450*/  EXIT ;  /* 0x000000000000794d */ /* 0x000fea0003800000 */
.L_x_6:
        /* <DEDUP_REMOVED lines=10> */
.L_x_34:


//--------------------- .text._Z13prescan_largePiS_iS_ --------------------------
	.section	.text._Z13prescan_largePiS_iS_,"ax",@progbits
	.align	128
        .global         _Z13prescan_largePiS_iS_
        .type           _Z13prescan_largePiS_iS_,@function
        .size           _Z13prescan_largePiS_iS_,(.L_x_35 - _Z13prescan_largePiS_iS_)
        .other          _Z13prescan_largePiS_iS_,@"STO_CUDA_ENTRY STV_DEFAULT"
_Z13prescan_largePiS_iS_:
.text._Z13prescan_largePiS_iS_:
[----:B------:R-:W-:Y:S01]  /*0000*/  LDC R1, c[0x0][0x37c] ;  /* 0x0000df00ff017b82 */ /* 0x000fe20000000800 */
[----:B------:R-:W0:Y:S07]  /*0010*/  S2R R4, SR_CTAID.X ;  /* 0x0000000000047919 */ /* 0x000e2e0000002500 */
[----:B------:R-:W1:Y:S01]  /*0020*/  LDC R12, c[0x0][0x390] ;  /* 0x0000e400ff0c7b82 */ /* 0x000e620000000800 */
[----:B------:R-:W2:Y:S01]  /*0030*/  LDCU.64 UR8, c[0x0][0x358] ;  /* 0x00006b00ff0877ac */ /* 0x000ea20008000a00 */
[----:B------:R-:W0:Y:S06]  /*0040*/  S2R R3, SR_TID.X ;  /* 0x0000000000037919 */ /* 0x000e2c0000002100 */
[----:B------:R-:W3:Y:S01]  /*0050*/  LDC.64 R8, c[0x0][0x388] ;  /* 0x0000e200ff087b82 */ /* 0x000ee20000000a00 */
[----:B-1----:R-:W-:-:S04]  /*0060*/  LEA.HI R2, R12, R12, RZ, 0x1 ;  /* 0x0000000c0c027211 */ /* 0x002fc800078f08ff */
[----:B------:R-:W-:Y:S01]  /*0070*/  SHF.R.S32.HI R2, RZ, 0x1, R2 ;  /* 0x00000001ff027819 */ /* 0x000fe20000011402 */
[----:B0-----:R-:W-:-:S04]  /*0080*/  IMAD R0, R4, R12, R3 ;  /* 0x0000000c04007224 */ /* 0x001fc800078e0203 */
[----:B---3--:R-:W-:-:S04]  /*0090*/  IMAD.WIDE R8, R0, 0x4, R8 ;  /* 0x0000000400087825 */ /* 0x008fc800078e0208 */
[C---:B------:R-:W-:Y:S02]  /*00a0*/  IMAD.WIDE R10, R2.reuse, 0x4, R8 ;  /* 0x00000004020a7825 */ /* 0x040fe400078e0208 */
[----:B--2---:R-:W2:Y:S04]  /*00b0*/  LDG.E R8, desc[UR8][R8.64] ;  /* 0x0000000808087981 */ /* 0x004ea8000c1e1900 */
[----:B------:R-:W3:Y:S01]  /*00c0*/  LDG.E R11, desc[UR8][R10.64] ;  /* 0x000000080a0b7981 */ /* 0x000ee2000c1e1900 */
[----:B------:R-:W0:Y:S01]  /*00d0*/  S2UR UR5, SR_CgaCtaId ;  /* 0x00000000000579c3 */ /* 0x000e220000008800 */
[----:B------:R-:W-:Y:S01]  /*00e0*/  UMOV UR4, 0x400 ;  /* 0x0000040000047882 */ /* 0x000fe20000000000 */
[----:B------:R-:W-:Y:S01]  /*00f0*/  IMAD.IADD R5, R2, 0x1, R3 ;  /* 0x0000000102057824 */ /* 0x000fe200078e0203 */
[----:B------:R-:W-:Y:S01]  /*0100*/  LEA.HI R6, R3, R3, RZ, 0x1b ;  /* 0x0000000303067211 */ /* 0x000fe200078fd8ff */
[----:B------:R-:W-:-:S03]  /*0110*/  UMOV UR7, 0x1 ;  /* 0x0000000100077882 */ /* 0x000fc60000000000 */
[----:B------:R-:W-:Y:S01]  /*0120*/  LEA.HI.SX32 R7, R5, R5, 0x1b ;  /* 0x0000000505077211 */ /* 0x000fe200078fdaff */
[----:B0-----:R-:W-:-:S06]  /*0130*/  ULEA UR4, UR5, UR4, 0x18 ;  /* 0x0000000405047291 */ /* 0x001fcc000f8ec0ff */
[----:B------:R-:W-:Y:S02]  /*0140*/  LEA R5, R6, UR4, 0x2 ;  /* 0x0000000406057c11 */ /* 0x000fe4000f8e10ff */
[----:B------:R-:W-:Y:S02]  /*0150*/  LEA R6, R7, UR4, 0x2 ;  /* 0x0000000407067c11 */ /* 0x000fe4000f8e10ff */
[----:B------:R-:W-:-:S04]  /*0160*/  SHF.R.S32.HI R7, RZ, 0x1, R12 ;  /* 0x00000001ff077819 */ /* 0x000fc8000001140c */
[----:B------:R-:W-:Y:S01]  /*0170*/  ISETP.GE.AND P0, PT, R7, 0x1, PT ;  /* 0x000000010700780c */ /* 0x000fe20003f06270 */
[----:B--2---:R0:W-:Y:S04]  /*0180*/  STS [R5], R8 ;  /* 0x0000000805007388 */ /* 0x0041e80000000800 */
[----:B---3--:R0:W-:Y:S08]  /*0190*/  STS [R6], R11 ;  /* 0x0000000b06007388 */ /* 0x0081f00000000800 */
[----:B------:R-:W-:Y:S05]  /*01a0*/  @!P0 BRA `(.L_x_7) ;  /* 0x00000000005c8947 */ /* 0x000fea0003800000 */
[----:B------:R-:W-:Y:S01]  /*01b0*/  LEA R12, R3, 0x1, 0x1 ;  /* 0x00000001030c7811 */ /* 0x000fe200078e08ff */
[----:B------:R-:W-:-:S06]  /*01c0*/  UMOV UR7, 0x1 ;  /* 0x0000000100077882 */ /* 0x000fcc0000000000 */
.L_x_10:
[----:B------:R-:W-:Y:S01]  /*01d0*/  BAR.SYNC.DEFER_BLOCKING 0x0 ;  /* 0x0000000000007b1d */ /* 0x000fe20000010000 */
[----:B------:R-:W-:Y:S02]  /*01e0*/  ISETP.GE.AND P0, PT, R3, R7, PT ;  /* 0x000000070300720c */ /* 0x000fe40003f06270 */
[----:B------:R-:W-:-:S03]  /*01f0*/  ISETP.GT.U32.AND P1, PT, R7, 0x1, PT ;  /* 0x000000010700780c */ /* 0x000fc60003f24070 */
[----:B------:R-:W-:Y:S08]  /*0200*/  BSSY.RECONVERGENT B0, `(.L_x_8) ;  /* 0x000000e000007945 */ /* 0x000ff00003800200 */
[----:B-1----:R-:W-:Y:S05]  /*0210*/  @P0 BRA `(.L_x_9) ;  /* 0x0000000000300947 */ /* 0x002fea0003800000 */
[----:B0-----:R-:W-:-:S04]  /*0220*/  IMAD R8, R12, UR7, RZ ;  /* 0x000000070c087c24 */ /* 0x001fc8000f8e02ff */
[C---:B------:R-:W-:Y:S02]  /*0230*/  VIADD R9, R8.reuse, 0xffffffff ;  /* 0xffffffff08097836 */ /* 0x040fe40000000000 */
[----:B------:R-:W-:Y:S02]  /*0240*/  VIADD R10, R8, UR7 ;  /* 0x00000007080a7c36 */ /* 0x000fe40008000000 */
[C---:B------:R-:W-:Y:S01]  /*0250*/  VIADD R11, R9.reuse, UR7 ;  /* 0x00000007090b7c36 */ /* 0x040fe20008000000 */
[----:B------:R-:W-:-:S04]  /*0260*/  LEA.HI.SX32 R8, R9, R8, 0x1b ;  /* 0x0000000809087211 */ /* 0x000fc800078fdaff */
[----:B------:R-:W-:Y:S02]  /*0270*/  LEA.HI.SX32 R10, R11, R10, 0x1b ;  /* 0x0000000a0b0a7211 */ /* 0x000fe400078fdaff */
[----:B------:R-:W-:Y:S02]  /*0280*/  LEA R8, R8, UR4, 0x2 ;  /* 0x0000000408087c11 */ /* 0x000fe4000f8e10ff */
[----:B------:R-:W-:-:S04]  /*0290*/  LEA R10, R10, UR4, 0x2 ;  /* 0x000000040a0a7c11 */ /* 0x000fc8000f8e10ff */
[----:B------:R-:W-:Y:S04]  /*02a0*/  LDS R8, [R8+-0x4] ;  /* 0xfffffc0008087984 */ /* 0x000fe80000000800 */
[----:B------:R-:W0:Y:S02]  /*02b0*/  LDS R9, [R10+-0x4] ;  /* 0xfffffc000a097984 */ /* 0x000e240000000800 */
[----:B0-----:R-:W-:-:S05]  /*02c0*/  IMAD.IADD R9, R8, 0x1, R9 ;  /* 0x0000000108097824 */ /* 0x001fca00078e0209 */
[----:B------:R1:W-:Y:S02]  /*02d0*/  STS [R10+-0x4], R9 ;  /* 0xfffffc090a007388 */ /* 0x0003e40000000800 */
.L_x_9:
[----:B------:R-:W-:Y:S05]  /*02e0*/  BSYNC.RECONVERGENT B0 ;  /* 0x0000000000007941 */ /* 0x000fea0003800200 */
.L_x_8:
[----:B------:R-:W-:Y:S01]  /*02f0*/  USHF.L.U32 UR7, UR7, 0x1, URZ ;  /* 0x0000000107077899 */ /* 0x000fe200080006ff */
[----:B------:R-:W-:Y:S01]  /*0300*/  SHF.R.U32.HI R7, RZ, 0x1, R7 ;  /* 0x00000001ff077819 */ /* 0x000fe20000011607 */
[----:B------:R-:W-:Y:S10]  /*0310*/  @P1 BRA `(.L_x_10) ;  /* 0xfffffffc00ac1947 */ /* 0x000ff4000383ffff */
.L_x_7:
[----:B------:R-:W-:Y:S01]  /*0320*/  BAR.SYNC.DEFER_BLOCKING 0x0 ;  /* 0x0000000000007b1d */ /* 0x000fe20000010000 */
[----:B------:R-:W-:-:S05]  /*0330*/  ISETP.NE.AND P0, PT, R3, RZ, PT ;  /* 0x000000ff0300720c */ /* 0x000fca0003f05270 */
[----:B------:R-:W-:Y:S08]  /*0340*/  BSSY.RECONVERGENT B0, `(.L_x_11) ;  /* 0x000000b000007945 */ /* 0x000ff00003800200 */
[----:B------:R-:W-:Y:S05]  /*0350*/  @P0 BRA `(.L_x_12) ;  /* 0x0000000000240947 */ /* 0x000fea0003800000 */
[----:B------:R-:W2:Y:S01]  /*0360*/  LDCU UR6, c[0x0][0x390] ;  /* 0x00007200ff0677ac */ /* 0x000ea20008000800 */
[----:B01----:R-:W0:Y:S01]  /*0370*/  LDC.64 R8, c[0x0][0x398] ;  /* 0x0000e600ff087b82 */ /* 0x003e220000000a00 */
[----:B--2---:R-:W-:-:S04]  /*0380*/  UIADD3 UR5, UPT, UPT, UR6, -0x1, URZ ;  /* 0xffffffff06057890 */ /* 0x004fc8000fffe0ff */
[----:B------:R-:W-:Y:S01]  /*0390*/  ULEA.HI.SX32 UR5, UR5, UR6, 0x1b ;  /* 0x0000000605057291 */ /* 0x000fe2000f8fdaff */
[----:B0-----:R-:W-:-:S03]  /*03a0*/  IMAD.WIDE.U32 R8, R4, 0x4, R8 ;  /* 0x0000000404087825 */ /* 0x001fc600078e0008 */
[----:B------:R-:W-:-:S09]  /*03b0*/  ULEA UR5, UR5, UR4, 0x2 ;  /* 0x0000000405057291 */ /* 0x000fd2000f8e10ff */
[----:B------:R-:W0:Y:S04]  /*03c0*/  LDS R7, [UR5+-0x4] ;  /* 0xfffffc05ff077984 */ /* 0x000e280008000800 */
[----:B------:R-:W-:Y:S04]  /*03d0*/  STS [UR5+-0x4], RZ ;  /* 0xfffffcffff007988 */ /* 0x000fe80008000805 */
[----:B0-----:R2:W-:Y:S02]  /*03e0*/  STG.E desc[UR8][R8.64], R7 ;  /* 0x0000000708007986 */ /* 0x0015e4000c101908 */
.L_x_12:
[----:B------:R-:W-:Y:S05]  /*03f0*/  BSYNC.RECONVERGENT B0 ;  /* 0x0000000000007941 */ /* 0x000fea0003800200 */
.L_x_11:
[----:B------:R-:W3:Y:S02]  /*0400*/  LDCU UR5, c[0x0][0x390] ;  /* 0x00007200ff0577ac */ /* 0x000ee40008000800 */
[----:B---3--:R-:W-:-:S09]  /*0410*/  UISETP.GE.AND UP0, UPT, UR5, 0x2, UPT ;  /* 0x000000020500788c */ /* 0x008fd2000bf06270 */
[----:B------:R-:W-:Y:S05]  /*0420*/  BRA.U !UP0, `(.L_x_13) ;  /* 0x0000000108647547 */ /* 0x000fea000b800000 */
[----:B-1----:R-:W-:Y:S01]  /*0430*/  LEA R10, R3, 0x1, 0x1 ;  /* 0x00000001030a7811 */ /* 0x002fe200078e08ff */
[----:B------:R-:W1:Y:S01]  /*0440*/  LDCU UR6, c[0x0][0x390] ;  /* 0x00007200ff0677ac */ /* 0x000e620008000800 */
[----:B------:R-:W-:-:S05]  /*0450*/  UMOV UR5, 0x1 ;  /* 0x0000000100057882 */ /* 0x000fca0000000000 */
.L_x_16:
[----:B------:R-:W-:Y:S01]  /*0460*/  BAR.SYNC.DEFER_BLOCKING 0x0 ;  /* 0x0000000000007b1d */ /* 0x000fe20000010000 */
[----:B------:R-:W-:Y:S01]  /*0470*/  ISETP.GE.U32.AND P0, PT, R3, UR5, PT ;  /* 0x0000000503007c0c */ /* 0x000fe2000bf06070 */
[----:B------:R-:W-:Y:S02]  /*0480*/  USHF.L.U32 UR5, UR5, 0x1, URZ ;  /* 0x0000000105057899 */ /* 0x000fe400080006ff */
[----:B------:R-:W-:Y:S02]  /*0490*/  USHF.R.U32.HI UR7, URZ, 0x1, UR7 ;  /* 0x00000001ff077899 */ /* 0x000fe40008011607 */
[----:B------:R-:W-:Y:S08]  /*04a0*/  BSSY.RECONVERGENT B0, `(.L_x_14) ;  /* 0x000000f000007945 */ /* 0x000ff00003800200 */
[----:B---3--:R-:W-:Y:S05]  /*04b0*/  @P0 BRA `(.L_x_15) ;  /* 0x0000000000340947 */ /* 0x008fea0003800000 */
[----:B------:R-:W-:-:S04]  /*04c0*/  IMAD R4, R10, UR7, RZ ;  /* 0x000000070a047c24 */ /* 0x000fc8000f8e02ff */
[C---:B--2---:R-:W-:Y:S02]  /*04d0*/  VIADD R7, R4.reuse, 0xffffffff ;  /* 0xffffffff04077836 */ /* 0x044fe40000000000 */
[----:B0-----:R-:W-:Y:S02]  /*04e0*/  VIADD R8, R4, UR7 ;  /* 0x0000000704087c36 */ /* 0x001fe40008000000 */
[C---:B------:R-:W-:Y:S01]  /*04f0*/  VIADD R9, R7.reuse, UR7 ;  /* 0x0000000707097c36 */ /* 0x040fe20008000000 */
[----:B------:R-:W-:-:S04]  /*0500*/  LEA.HI.SX32 R4, R7, R4, 0x1b ;  /* 0x0000000407047211 */ /* 0x000fc800078fdaff */
[----:B------:R-:W-:Y:S02]  /*0510*/  LEA.HI.SX32 R8, R9, R8, 0x1b ;  /* 0x0000000809087211 */ /* 0x000fe400078fdaff */
[----:B------:R-:W-:Y:S02]  /*0520*/  LEA R4, R4, UR4, 0x2 ;  /* 0x0000000404047c11 */ /* 0x000fe4000f8e10ff */
[----:B------:R-:W-:-:S03]  /*0530*/  LEA R8, R8, UR4, 0x2 ;  /* 0x0000000408087c11 */ /* 0x000fc6000f8e10ff */
[----:B------:R-:W-:Y:S04]  /*0540*/  LDS R7, [R4+-0x4] ;  /* 0xfffffc0004077984 */ /* 0x000fe80000000800 */
[----:B------:R-:W0:Y:S02]  /*0550*/  LDS R9, [R8+-0x4] ;  /* 0xfffffc0008097984 */ /* 0x000e240000000800 */
[----:B0-----:R-:W-:Y:S02]  /*0560*/  IMAD.IADD R7, R7, 0x1, R9 ;  /* 0x0000000107077824 */ /* 0x001fe400078e0209 */
[----:B------:R3:W-:Y:S04]  /*0570*/  STS [R4+-0x4], R9 ;  /* 0xfffffc0904007388 */ /* 0x0007e80000000800 */
[----:B------:R3:W-:Y:S02]  /*0580*/  STS [R8+-0x4], R7 ;  /* 0xfffffc0708007388 */ /* 0x0007e40000000800 */
.L_x_15:
[----:B-1----:R-:W-:Y:S05]  /*0590*/  BSYNC.RECONVERGENT B0 ;  /* 0x0000000000007941 */ /* 0x002fea0003800200 */
.L_x_14:
[----:B------:R-:W-:-:S09]  /*05a0*/  UISETP.GE.AND UP0, UPT, UR5, UR6, UPT ;  /* 0x000000060500728c */ /* 0x000fd2000bf06270 */
[----:B------:R-:W-:Y:S05]  /*05b0*/  BRA.U !UP0, `(.L_x_16) ;  /* 0xfffffffd08a87547 */ /* 0x000fea000b83ffff */
.L_x_13:
[----:B------:R-:W-:Y:S08]  /*05c0*/  BAR.SYNC.DEFER_BLOCKING 0x0 ;  /* 0x0000000000007b1d */ /* 0x000ff00000010000 */
[----:B0123--:R-:W0:Y:S01]  /*05d0*/  LDC.64 R8, c[0x0][0x380] ;  /* 0x0000e000ff087b82 */ /* 0x00fe220000000a00 */
[----:B------:R-:W1:Y:S04]  /*05e0*/  LDS R5, [R5] ;  /* 0x0000000005057984 */ /* 0x000e680000000800 */
[----:B------:R-:W2:Y:S01]  /*05f0*/  LDS R7, [R6] ;  /* 0x0000000006077984 */ /* 0x000ea20000000800 */
[----:B0-----:R-:W-:-:S04]  /*0600*/  IMAD.WIDE R8, R0, 0x4, R8 ;  /* 0x0000000400087825 */ /* 0x001fc800078e0208 */
[----:B------:R-:W-:Y:S01]  /*0610*/  IMAD.WIDE R2, R2, 0x4, R8 ;  /* 0x0000000402027825 */ /* 0x000fe200078e0208 */
[----:B-1----:R-:W-:Y:S04]  /*0620*/  STG.E desc[UR8][R8.64], R5 ;  /* 0x0000000508007986 */ /* 0x002fe8000c101908 */
[----:B--2---:R-:W-:Y:S01]  /*0630*/  STG.E desc[UR8][R2.64], R7 ;  /* 0x0000000702007986 */ /* 0x004fe2000c101908 */
[----:B------:R-:W-:Y:S05]  /*0640*/  EXIT ;  /* 0x000000000000794d */ /* 0x000fea0003800000 */
.L_x_17:
        /* <DEDUP_REMOVED lines=11> */
.L_x_35:


//--------------------- .text._Z29prescan_arbitrary_unoptimizedPiS_ii --------------------------
	.section	.text._Z29prescan_arbitrary_unoptimizedPiS_ii,"ax",@progbits
	.align	128
        .global         _Z29prescan_arbitrary_unoptimizedPiS_ii
        .type           _Z29prescan_arbitrary_unoptimizedPiS_ii,@function
        .size           _Z29prescan_arbitrary_unoptimizedPiS_ii,(.L_x_36 - _Z29prescan_arbitrary_unoptimizedPiS_ii)
        .other          _Z29prescan_arbitrary_unoptimizedPiS_ii,@"STO_CUDA_ENTRY STV_DEFAULT"
_Z29prescan_arbitrary_unoptimizedPiS_ii:
.text._Z29prescan_arbitrary_unoptimizedPiS_ii:
[----:B------:R-:W-:Y:S01]  /*0000*/  LDC R1, c[0x0][0x37c] ;  /* 0x0000df00ff017b82 */ /* 0x000fe20000000800 */
[----:B------:R-:W0:Y:S01]  /*0010*/  S2R R0, SR_TID.X ;  /* 0x0000000000007919 */ /* 0x000e220000002100 */
[----:B------:R-:W0:Y:S01]  /*0020*/  LDCU UR4, c[0x0][0x390] ;  /* 0x00007200ff0477ac */ /* 0x000e220008000800 */
[----:B------:R-:W1:Y:S05]  /*0030*/  LDCU.64 UR8, c[0x0][0x358] ;  /* 0x00006b00ff0877ac */ /* 0x000e6a0008000a00 */
[----:B------:R-:W2:Y:S01]  /*0040*/  S2UR UR5, SR_CgaCtaId ;  /* 0x00000000000579c3 */ /* 0x000ea20000008800 */
[----:B------:R-:W3:Y:S07]  /*0050*/  LDCU UR6, c[0x0][0x394] ;  /* 0x00007280ff0677ac */ /* 0x000eee0008000800 */
[----:B------:R-:W4:Y:S01]  /*0060*/  LDC R9, c[0x0][0x394] ;  /* 0x0000e500ff097b82 */ /* 0x000f220000000800 */
[----:B0-----:R-:W-:-:S13]  /*0070*/  ISETP.GE.AND P2, PT, R0, UR4, PT ;  /* 0x0000000400007c0c */ /* 0x001fda000bf46270 */
[----:B------:R-:W0:Y:S01]  /*0080*/  @!P2 LDC.64 R2, c[0x0][0x388] ;  /* 0x0000e200ff02ab82 */ /* 0x000e220000000a00 */
[----:B------:R-:W-:-:S04]  /*0090*/  @!P2 IMAD.SHL.U32 R5, R0, 0x2, RZ ;  /* 0x000000020005a824 */ /* 0x000fc800078e00ff */
[----:B0-----:R-:W-:-:S05]  /*00a0*/  @!P2 IMAD.WIDE.U32 R2, R5, 0x4, R2 ;  /* 0x000000040502a825 */ /* 0x001fca00078e0002 */
[----:B-1----:R-:W5:Y:S04]  /*00b0*/  @!P2 LDG.E R6, desc[UR8][R2.64] ;  /* 0x000000080206a981 */ /* 0x002f68000c1e1900 */
[----:B------:R0:W5:Y:S01]  /*00c0*/  @!P2 LDG.E R7, desc[UR8][R2.64+0x4] ;  /* 0x000004080207a981 */ /* 0x000162000c1e1900 */
[----:B------:R-:W-:Y:S01]  /*00d0*/  UMOV UR4, 0x400 ;  /* 0x0000040000047882 */ /* 0x000fe20000000000 */
[----:B------:R-:W-:Y:S01]  /*00e0*/  ISETP.NE.AND P0, PT, R0, RZ, PT ;  /* 0x000000ff0000720c */ /* 0x000fe20003f05270 */
[----:B--2---:R-:W-:Y:S01]  /*00f0*/  ULEA UR4, UR5, UR4, 0x18 ;  /* 0x0000000405047291 */ /* 0x004fe2000f8ec0ff */
[----:B----4-:R-:W-:Y:S01]  /*0100*/  ISETP.GE.AND P1, PT, R9, 0x2, PT ;  /* 0x000000020900780c */ /* 0x010fe20003f26270 */
[----:B---3--:R-:W-:-:S04]  /*0110*/  USHF.R.S32.HI UR5, URZ, 0x1, UR6 ;  /* 0x00000001ff057899 */ /* 0x008fc80008011406 */
[----:B------:R-:W-:Y:S01]  /*0120*/  LEA R4, R0, UR4, 0x3 ;  /* 0x0000000400047c11 */ /* 0x000fe2000f8e18ff */
[----:B------:R-:W-:Y:S01]  /*0130*/  UISETP.GE.AND UP0, UPT, UR5, 0x1, UPT ;  /* 0x000000010500788c */ /* 0x000fe2000bf06270 */
[----:B0-----:R-:W-:-:S03]  /*0140*/  IMAD.MOV.U32 R2, RZ, RZ, 0x1 ;  /* 0x00000001ff027424 */ /* 0x001fc600078e00ff */
[----:B-----5:R0:W-:Y:S04]  /*0150*/  @!P2 STS.64 [R4], R6 ;  /* 0x000000060400a388 */ /* 0x0201e80000000a00 */
[----:B------:R0:W-:Y:S01]  /*0160*/  @P2 STS.64 [R4], RZ ;  /* 0x000000ff04002388 */ /* 0x0001e20000000a00 */
[----:B------:R-:W-:Y:S05]  /*0170*/  BRA.U !UP0, `(.L_x_18) ;  /* 0x0000000108407547 */ /* 0x000fea000b800000 */
[----:B------:R-:W-:Y:S01]  /*0180*/  LEA R3, R0, 0x1, 0x1 ;  /* 0x0000000100037811 */ /* 0x000fe200078e08ff */
[----:B------:R-:W-:-:S07]  /*0190*/  IMAD.MOV.U32 R2, RZ, RZ, 0x1 ;  /* 0x00000001ff027424 */ /* 0x000fce00078e00ff */
.L_x_19:
[----:B------:R-:W-:Y:S01]  /*01a0*/  BAR.SYNC.DEFER_BLOCKING 0x0 ;  /* 0x0000000000007b1d */ /* 0x000fe20000010000 */
[----:B------:R-:W-:Y:S01]  /*01b0*/  ISETP.GE.AND P2, PT, R0, UR5, PT ;  /* 0x0000000500007c0c */ /* 0x000fe2000bf46270 */
[----:B------:R-:W-:Y:S02]  /*01c0*/  UISETP.GT.U32.AND UP0, UPT, UR5, 0x1, UPT ;  /* 0x000000010500788c */ /* 0x000fe4000bf04070 */
[----:B------:R-:W-:-:S07]  /*01d0*/  USHF.R.U32.HI UR6, URZ, 0x1, UR5 ;  /* 0x00000001ff067899 */ /* 0x000fce0008011605 */
[----:B------:R-:W-:-:S03]  /*01e0*/  UMOV UR5, UR6 ;  /* 0x0000000600057c82 */ /* 0x000fc60008000000 */
[----:B------:R-:W-:-:S05]  /*01f0*/  @!P2 IMAD R5, R3, R2, RZ ;  /* 0x000000020305a224 */ /* 0x000fca00078e02ff */
[----:B------:R-:W-:-:S05]  /*0200*/  @!P2 LEA R5, R5, UR4, 0x2 ;  /* 0x000000040505ac11 */ /* 0x000fca000f8e10ff */
[C---:B01----:R-:W-:Y:S02]  /*0210*/  @!P2 IMAD R6, R2.reuse, 0x4, R5 ;  /* 0x000000040206a824 */ /* 0x043fe400078e0205 */
[----:B------:R-:W-:Y:S01]  /*0220*/  @!P2 LDS R5, [R5+-0x4] ;  /* 0xfffffc000505a984 */ /* 0x000fe20000000800 */
[----:B------:R-:W-:-:S03]  /*0230*/  IMAD.SHL.U32 R2, R2, 0x2, RZ ;  /* 0x0000000202027824 */ /* 0x000fc600078e00ff */
[----:B------:R-:W0:Y:S02]  /*0240*/  @!P2 LDS R8, [R6+-0x4] ;  /* 0xfffffc000608a984 */ /* 0x000e240000000800 */
[----:B0-----:R-:W-:-:S05]  /*0250*/  @!P2 IMAD.IADD R7, R5, 0x1, R8 ;  /* 0x000000010507a824 */ /* 0x001fca00078e0208 */
[----:B------:R1:W-:Y:S01]  /*0260*/  @!P2 STS [R6+-0x4], R7 ;  /* 0xfffffc070600a388 */ /* 0x0003e20000000800 */
[----:B------:R-:W-:Y:S05]  /*0270*/  BRA.U UP0, `(.L_x_19) ;  /* 0xfffffffd00c87547 */ /* 0x000fea000b83ffff */
.L_x_18:
[----:B------:R-:W-:-:S05]  /*0280*/  @!P0 LEA R3, R9, UR4, 0x2 ;  /* 0x0000000409038c11 */ /* 0x000fca000f8e10ff */
[----:B------:R2:W-:Y:S01]  /*0290*/  @!P0 STS [R3+-0x4], RZ ;  /* 0xfffffcff03008388 */ /* 0x0005e20000000800 */
[----:B------:R-:W-:Y:S05]  /*02a0*/  @!P1 BRA `(.L_x_20) ;  /* 0x0000000000449947 */ /* 0x000fea0003800000 */
[----:B01----:R-:W-:Y:S01]  /*02b0*/  LEA R7, R0, 0x1, 0x1 ;  /* 0x0000000100077811 */ /* 0x003fe200078e08ff */
[----:B------:R-:W0:Y:S01]  /*02c0*/  LDCU UR6, c[0x0][0x394] ;  /* 0x00007280ff0677ac */ /* 0x000e220008000800 */
[----:B------:R-:W-:-:S05]  /*02d0*/  UMOV UR5, 0x1 ;  /* 0x0000000100057882 */ /* 0x000fca0000000000 */
.L_x_21:
[----:B------:R-:W-:Y:S01]  /*02e0*/  BAR.SYNC.DEFER_BLOCKING 0x0 ;  /* 0x0000000000007b1d */ /* 0x000fe20000010000 */
[----:B------:R-:W-:Y:S01]  /*02f0*/  ISETP.GE.U32.AND P0, PT, R0, UR5, PT ;  /* 0x0000000500007c0c */ /* 0x000fe2000bf06070 */
[----:B------:R-:W-:Y:S01]  /*0300*/  USHF.L.U32 UR5, UR5, 0x1, URZ ;  /* 0x0000000105057899 */ /* 0x000fe200080006ff */
[----:B------:R-:W-:-:S03]  /*0310*/  SHF.R.U32.HI R2, RZ, 0x1, R2 ;  /* 0x00000001ff027819 */ /* 0x000fc60000011602 */
[----:B0-----:R-:W-:-:S08]  /*0320*/  UISETP.GE.AND UP0, UPT, UR5, UR6, UPT ;  /* 0x000000060500728c */ /* 0x001fd0000bf06270 */
[----:B--23--:R-:W-:-:S05]  /*0330*/  @!P0 IMAD R3, R2, R7, RZ ;  /* 0x0000000702038224 */ /* 0x00cfca00078e02ff */
[----:B------:R-:W-:-:S05]  /*0340*/  @!P0 LEA R3, R3, UR4, 0x2 ;  /* 0x0000000403038c11 */ /* 0x000fca000f8e10ff */
[----:B------:R-:W-:Y:S01]  /*0350*/  @!P0 IMAD R6, R2, 0x4, R3 ;  /* 0x0000000402068824 */ /* 0x000fe200078e0203 */
[----:B------:R-:W-:Y:S04]  /*0360*/  @!P0 LDS R5, [R3+-0x4] ;  /* 0xfffffc0003058984 */ /* 0x000fe80000000800 */
[----:B------:R-:W0:Y:S02]  /*0370*/  @!P0 LDS R8, [R6+-0x4] ;  /* 0xfffffc0006088984 */ /* 0x000e240000000800 */
[----:B0-----:R-:W-:Y:S02]  /*0380*/  @!P0 IMAD.IADD R5, R5, 0x1, R8 ;  /* 0x0000000105058824 */ /* 0x001fe400078e0208 */
[----:B------:R3:W-:Y:S04]  /*0390*/  @!P0 STS [R3+-0x4], R8 ;  /* 0xfffffc0803008388 */ /* 0x0007e80000000800 */
[----:B------:R3:W-:Y:S01]  /*03a0*/  @!P0 STS [R6+-0x4], R5 ;  /* 0xfffffc0506008388 */ /* 0x0007e20000000800 */
[----:B------:R-:W-:Y:S05]  /*03b0*/  BRA.U !UP0, `(.L_x_21) ;  /* 0xfffffffd08c87547 */ /* 0x000fea000b83ffff */
.L_x_20:
[----:B------:R-:W4:Y:S01]  /*03c0*/  LDCU UR4, c[0x0][0x390] ;  /* 0x00007200ff0477ac */ /* 0x000f220008000800 */
[----:B------:R-:W-:Y:S01]  /*03d0*/  BAR.SYNC.DEFER_BLOCKING 0x0 ;  /* 0x0000000000007b1d */ /* 0x000fe20000010000 */
[----:B----4-:R-:W-:-:S13]  /*03e0*/  ISETP.GE.AND P0, PT, R0, UR4, PT ;  /* 0x0000000400007c0c */ /* 0x010fda000bf06270 */
[----:B------:R-:W-:Y:S05]  /*03f0*/  @P0 EXIT ;  /* 0x000000000000094d */ /* 0x000fea0003800000 */
[----:B0--3--:R-:W0:Y:S01]  /*0400*/  LDS.64 R4, [R4] ;  /* 0x0000000004047984 */ /* 0x009e220000000a00 */
[----:B--2---:R-:W2:Y:S01]  /*0410*/  LDC.64 R2, c[0x0][0x380] ;  /* 0x0000e000ff027b82 */ /* 0x004ea20000000a00 */
[----:B-1----:R-:W-:-:S04]  /*0420*/  IMAD.SHL.U32 R7, R0, 0x2, RZ ;  /* 0x0000000200077824 */ /* 0x002fc800078e00ff */
[----:B--2---:R-:W-:-:S05]  /*0430*/  IMAD.WIDE.U32 R2, R7, 0x4, R2 ;  /* 0x0000000407027825 */ /* 0x004fca00078e0002 */
[----:B0-----:R-:W-:Y:S04]  /*0440*/  STG.E desc[UR8][R2.64], R4 ;  /* 0x0000000402007986 */ /* 0x001fe8000c101908 */
[----:B------:R-:W-:Y:S01]  /*0450*/  STG.E desc[UR8][R2.64+0x4], R5 ;  /* 0x0000040502007986 */ /* 0x000fe2000c101908 */
[----:B------:R-:W-:Y:S05]  /*0460*/  EXIT ;  /* 0x000000000000794d */ /* 0x000fea0003800000 */
.L_x_22:
        /* <DEDUP_REMOVED lines=9> */
.L_x_36:


//--------------------- .text._Z17prescan_arbitraryPiS_ii --------------------------
	.section	.text._Z17prescan_arbitraryPiS_ii,"ax",@progbits
	.align	128
        .global         _Z17prescan_arbitraryPiS_ii
        .type           _Z17prescan_arbitraryPiS_ii,@function
        .size           _Z17prescan_arbitraryPiS_ii,(.L_x_37 - _Z17prescan_arbitraryPiS_ii)
        .other          _Z17prescan_arbitraryPiS_ii,@"STO_CUDA_ENTRY STV_DEFAULT"
_Z17prescan_arbitraryPiS_ii:
.text._Z17prescan_arbitraryPiS_ii:
[----:B------:R-:W-:Y:S01]  /*0000*/  LDC R1, c[0x0][0x37c] ;  /* 0x0000df00ff017b82 */ /* 0x000fe20000000800 */
[----:B------:R-:W0:Y:S07]  /*0010*/  S2R R0, SR_TID.X ;  /* 0x0000000000007919 */ /* 0x000e2e0000002100 */
[----:B------:R-:W0:Y:S01]  /*0020*/  LDC R3, c[0x0][0x390] ;  /* 0x0000e400ff037b82 */ /* 0x000e220000000800 */
[----:B------:R-:W1:Y:S01]  /*0030*/  LDCU.64 UR8, c[0x0][0x358] ;  /* 0x00006b00ff0877ac */ /* 0x000e620008000a00 */
[----:B0-----:R-:W-:-:S02]  /*0040*/  ISETP.GE.AND P0, PT, R0, R3, PT ;  /* 0x000000030000720c */ /* 0x001fc40003f06270 */
[----:B------:R-:W-:-:S04]  /*0050*/  LEA.HI R3, R3, R3, RZ, 0x1 ;  /* 0x0000000303037211 */ /* 0x000fc800078f08ff */
[----:B------:R-:W-:-:S07]  /*0060*/  SHF.R.S32.HI R3, RZ, 0x1, R3 ;  /* 0x00000001ff037819 */ /* 0x000fce0000011403 */
[----:B------:R-:W0:Y:S02]  /*0070*/  @!P0 LDC.64 R6, c[0x0][0x388] ;  /* 0x0000e200ff068b82 */ /* 0x000e240000000a00 */
[----:B0-----:R-:W-:-:S04]  /*0080*/  @!P0 IMAD.WIDE.U32 R6, R0, 0x4, R6 ;  /* 0x0000000400068825 */ /* 0x001fc800078e0006 */
[C---:B------:R-:W-:Y:S02]  /*0090*/  @!P0 IMAD.WIDE R8, R3.reuse, 0x4, R6 ;  /* 0x0000000403088825 */ /* 0x040fe400078e0206 */
[----:B-1----:R-:W2:Y:S04]  /*00a0*/  @!P0 LDG.E R7, desc[UR8][R6.64] ;  /* 0x0000000806078981 */ /* 0x002ea8000c1e1900 */
[----:B------:R-:W3:Y:S01]  /*00b0*/  @!P0 LDG.E R9, desc[UR8][R8.64] ;  /* 0x0000000808098981 */ /* 0x000ee2000c1e1900 */
[----:B------:R-:W0:Y:S01]  /*00c0*/  S2UR UR5, SR_CgaCtaId ;  /* 0x00000000000579c3 */ /* 0x000e220000008800 */
[----:B------:R-:W-:Y:S01]  /*00d0*/  UMOV UR4, 0x400 ;  /* 0x0000040000047882 */ /* 0x000fe20000000000 */
[----:B------:R-:W-:Y:S01]  /*00e0*/  IMAD.IADD R2, R3, 0x1, R0 ;  /* 0x0000000103027824 */ /* 0x000fe200078e0200 */
[----:B------:R-:W-:Y:S01]  /*00f0*/  LEA.HI R4, R0, R0, RZ, 0x1b ;  /* 0x0000000000047211 */ /* 0x000fe200078fd8ff */
[----:B------:R-:W-:-:S03]  /*0100*/  UMOV UR7, 0x1 ;  /* 0x0000000100077882 */ /* 0x000fc60000000000 */
[----:B------:R-:W-:Y:S01]  /*0110*/  LEA.HI.SX32 R5, R2, R2, 0x1b ;  /* 0x0000000202057211 */ /* 0x000fe200078fdaff */
[----:B0-----:R-:W-:Y:S01]  /*0120*/  ULEA UR4, UR5, UR4, 0x18 ;  /* 0x0000000405047291 */ /* 0x001fe2000f8ec0ff */
[----:B------:R-:W0:Y:S05]  /*0130*/  LDCU UR5, c[0x0][0x394] ;  /* 0x00007280ff0577ac */ /* 0x000e2a0008000800 */
[----:B------:R-:W-:Y:S02]  /*0140*/  LEA R2, R4, UR4, 0x2 ;  /* 0x0000000404027c11 */ /* 0x000fe4000f8e10ff */
[----:B------:R-:W-:Y:S01]  /*0150*/  LEA R4, R5, UR4, 0x2 ;  /* 0x0000000405047c11 */ /* 0x000fe2000f8e10ff */
[----:B0-----:R-:W-:-:S04]  /*0160*/  USHF.R.S32.HI UR5, URZ, 0x1, UR5 ;  /* 0x00000001ff057899 */ /* 0x001fc80008011405 */
[----:B------:R-:W-:Y:S01]  /*0170*/  UISETP.GE.AND UP0, UPT, UR5, 0x1, UPT ;  /* 0x000000010500788c */ /* 0x000fe2000bf06270 */
[----:B--2---:R0:W-:Y:S04]  /*0180*/  @!P0 STS [R2], R7 ;  /* 0x0000000702008388 */ /* 0x0041e80000000800 */
[----:B---3--:R0:W-:Y:S04]  /*0190*/  @!P0 STS [R4], R9 ;  /* 0x0000000904008388 */ /* 0x0081e80000000800 */
[----:B------:R0:W-:Y:S04]  /*01a0*/  @P0 STS [R2], RZ ;  /* 0x000000ff02000388 */ /* 0x0001e80000000800 */
[----:B------:R0:W-:Y:S01]  /*01b0*/  @P0 STS [R4], RZ ;  /* 0x000000ff04000388 */ /* 0x0001e20000000800 */
[----:B------:R-:W-:Y:S05]  /*01c0*/  BRA.U !UP0, `(.L_x_23) ;  /* 0x0000000108607547 */ /* 0x000fea000b800000 */
[----:B0-----:R-:W-:Y:S01]  /*01d0*/  LEA R9, R0, 0x1, 0x1 ;  /* 0x0000000100097811 */ /* 0x001fe200078e08ff */
[----:B------:R-:W-:-:S06]  /*01e0*/  UMOV UR7, 0x1 ;  /* 0x0000000100077882 */ /* 0x000fcc0000000000 */
.L_x_26:
[----:B------:R-:W-:Y:S01]  /*01f0*/  BAR.SYNC.DEFER_BLOCKING 0x0 ;  /* 0x0000000000007b1d */ /* 0x000fe20000010000 */
[----:B------:R-:W-:-:S05]  /*0200*/  ISETP.GE.AND P0, PT, R0, UR5, PT ;  /* 0x0000000500007c0c */ /* 0x000fca000bf06270 */
[----:B------:R-:W-:Y:S08]  /*0210*/  BSSY.RECONVERGENT B0, `(.L_x_24) ;  /* 0x000000e000007945 */ /* 0x000ff00003800200 */
[----:B0-----:R-:W-:Y:S05]  /*0220*/  @P0 BRA `(.L_x_25) ;  /* 0x0000000000300947 */ /* 0x001fea0003800000 */
[----:B------:R-:W-:-:S04]  /*0230*/  IMAD R5, R9, UR7, RZ ;  /* 0x0000000709057c24 */ /* 0x000fc8000f8e02ff */
        /* <DEDUP_REMOVED lines=11> */
.L_x_25:
[----:B------:R-:W-:Y:S05]  /*02f0*/  BSYNC.RECONVERGENT B0 ;  /* 0x0000000000007941 */ /* 0x000fea0003800200 */
.L_x_24:
[----:B------:R-:W-:Y:S02]  /*0300*/  UISETP.GT.U32.AND UP0, UPT, UR5, 0x1, UPT ;  /* 0x000000010500788c */ /* 0x000fe4000bf04070 */
[----:B------:R-:W-:Y:S02]  /*0310*/  USHF.R.U32.HI UR6, URZ, 0x1, UR5 ;  /* 0x00000001ff067899 */ /* 0x000fe40008011605 */
[----:B------:R-:W-:-:S05]  /*0320*/  USHF.L.U32 UR7, UR7, 0x1, URZ ;  /* 0x0000000107077899 */ /* 0x000fca00080006ff */
[----:B------:R-:W-:Y:S01]  /*0330*/  UMOV UR5, UR6 ;  /* 0x0000000600057c82 */ /* 0x000fe20008000000 */
[----:B------:R-:W-:Y:S06]  /*0340*/  BRA.U UP0, `(.L_x_26) ;  /* 0xfffffffd00a87547 */ /* 0x000fec000b83ffff */
.L_x_23:
[----:B0-----:R-:W0:Y:S01]  /*0350*/  LDC R6, c[0x0][0x394] ;  /* 0x0000e500ff067b82 */ /* 0x001e220000000800 */
[----:B------:R-:W-:-:S13]  /*0360*/  ISETP.NE.AND P0, PT, R0, RZ, PT ;  /* 0x000000ff0000720c */ /* 0x000fda0003f05270 */
[----:B0-----:R-:W-:-:S05]  /*0370*/  @!P0 VIADD R5, R6, 0xffffffff ;  /* 0xffffffff06058836 */ /* 0x001fca0000000000 */
[----:B------:R-:W-:-:S04]  /*0380*/  @!P0 LEA.HI.SX32 R5, R5, R6, 0x1b ;  /* 0x0000000605058211 */ /* 0x000fc800078fdaff */
[----:B------:R-:W-:-:S05]  /*0390*/  @!P0 LEA R5, R5, UR4, 0x2 ;  /* 0x0000000405058c11 */ /* 0x000fca000f8e10ff */
[----:B------:R0:W-:Y:S01]  /*03a0*/  @!P0 STS [R5+-0x4], RZ ;  /* 0xfffffcff05008388 */ /* 0x0001e20000000800 */
[----:B------:R-:W-:-:S13]  /*03b0*/  ISETP.GE.AND P0, PT, R6, 0x2, PT ;  /* 0x000000020600780c */ /* 0x000fda0003f06270 */
[----:B0-----:R-:W-:Y:S05]  /*03c0*/  @!P0 BRA `(.L_x_27) ;  /* 0x0000000000648947 */ /* 0x001fea0003800000 */
[----:B------:R-:W-:Y:S01]  /*03d0*/  LEA R9, R0, 0x1, 0x1 ;  /* 0x0000000100097811 */ /* 0x000fe200078e08ff */
[----:B------:R-:W0:Y:S01]  /*03e0*/  LDCU UR6, c[0x0][0x394] ;  /* 0x00007280ff0677ac */ /* 0x000e220008000800 */
[----:B------:R-:W-:-:S05]  /*03f0*/  UMOV UR5, 0x1 ;  /* 0x0000000100057882 */ /* 0x000fca0000000000 */
.L_x_30:
[----:B------:R-:W-:Y:S01]  /*0400*/  BAR.SYNC.DEFER_BLOCKING 0x0 ;  /* 0x0000000000007b1d */ /* 0x000fe20000010000 */
[----:B------:R-:W-:Y:S01]  /*0410*/  ISETP.GE.U32.AND P0, PT, R0, UR5, PT ;  /* 0x0000000500007c0c */ /* 0x000fe2000bf06070 */
[----:B------:R-:W-:Y:S02]  /*0420*/  USHF.L.U32 UR5, UR5, 0x1, URZ ;  /* 0x0000000105057899 */ /* 0x000fe400080006ff */
[----:B------:R-:W-:Y:S02]  /*0430*/  USHF.R.U32.HI UR7, URZ, 0x1, UR7 ;  /* 0x00000001ff077899 */ /* 0x000fe40008011607 */
[----:B------:R-:W-:Y:S08]  /*0440*/  BSSY.RECONVERGENT B0, `(.L_x_28) ;  /* 0x000000f000007945 */ /* 0x000ff00003800200 */
[----:B-1----:R-:W-:Y:S05]  /*0450*/  @P0 BRA `(.L_x_29) ;  /* 0x0000000000340947 */ /* 0x002fea0003800000 */
[----:B------:R-:W-:-:S04]  /*0460*/  IMAD R5, R9, UR7, RZ ;  /* 0x0000000709057c24 */ /* 0x000fc8000f8e02ff */
[C---:B------:R-:W-:Y:S02]  /*0470*/  VIADD R6, R5.reuse, 0xffffffff ;  /* 0xffffffff05067836 */ /* 0x040fe40000000000 */
[----:B------:R-:W-:Y:S02]  /*0480*/  VIADD R7, R5, UR7 ;  /* 0x0000000705077c36 */ /* 0x000fe40008000000 */
[C---:B------:R-:W-:Y:S01]  /*0490*/  VIADD R8, R6.reuse, UR7 ;  /* 0x0000000706087c36 */ /* 0x040fe20008000000 */
[----:B------:R-:W-:-:S04]  /*04a0*/  LEA.HI.SX32 R5, R6, R5, 0x1b ;  /* 0x0000000506057211 */ /* 0x000fc800078fdaff */
[----:B------:R-:W-:Y:S02]  /*04b0*/  LEA.HI.SX32 R7, R8, R7, 0x1b ;  /* 0x0000000708077211 */ /* 0x000fe400078fdaff */
[----:B------:R-:W-:Y:S02]  /*04c0*/  LEA R5, R5, UR4, 0x2 ;  /* 0x0000000405057c11 */ /* 0x000fe4000f8e10ff */
[----:B------:R-:W-:-:S03]  /*04d0*/  LEA R7, R7, UR4, 0x2 ;  /* 0x0000000407077c11 */ /* 0x000fc6000f8e10ff */
[----:B------:R-:W-:Y:S04]  /*04e0*/  LDS R6, [R5+-0x4] ;  /* 0xfffffc0005067984 */ /* 0x000fe80000000800 */
[----:B------:R-:W1:Y:S02]  /*04f0*/  LDS R8, [R7+-0x4] ;  /* 0xfffffc0007087984 */ /* 0x000e640000000800 */
[----:B-1----:R-:W-:Y:S02]  /*0500*/  IMAD.IADD R6, R6, 0x1, R8 ;  /* 0x0000000106067824 */ /* 0x002fe400078e0208 */
[----:B------:R1:W-:Y:S04]  /*0510*/  STS [R5+-0x4], R8 ;  /* 0xfffffc0805007388 */ /* 0x0003e80000000800 */
[----:B------:R1:W-:Y:S02]  /*0520*/  STS [R7+-0x4], R6 ;  /* 0xfffffc0607007388 */ /* 0x0003e40000000800 */
.L_x_29:
[----:B0-----:R-:W-:Y:S05]  /*0530*/  BSYNC.RECONVERGENT B0 ;  /* 0x0000000000007941 */ /* 0x001fea0003800200 */
.L_x_28:
[----:B------:R-:W-:-:S09]  /*0540*/  UISETP.GE.AND UP0, UPT, UR5, UR6, UPT ;  /* 0x000000060500728c */ /* 0x000fd2000bf06270 */
[----:B------:R-:W-:Y:S05]  /*0550*/  BRA.U !UP0, `(.L_x_30) ;  /* 0xfffffffd08a87547 */ /* 0x000fea000b83ffff */
.L_x_27:
[----:B------:R-:W0:Y:S01]  /*0560*/  LDCU UR10, c[0x0][0x390] ;  /* 0x00007200ff0a77ac */ /* 0x000e220008000800 */
[----:B------:R-:W-:Y:S01]  /*0570*/  BAR.SYNC.DEFER_BLOCKING 0x0 ;  /* 0x0000000000007b1d */ /* 0x000fe20000010000 */
[----:B0-----:R-:W-:-:S13]  /*0580*/  ISETP.GE.AND P0, PT, R0, UR10, PT ;  /* 0x0000000a00007c0c */ /* 0x001fda000bf06270 */
[----:B------:R-:W-:Y:S05]  /*0590*/  @P0 EXIT ;  /* 0x000000000000094d */ /* 0x000fea0003800000 */
[----:B-1----:R-:W0:Y:S01]  /*05a0*/  LDS R5, [R2] ;  /* 0x0000000002057984 */ /* 0x002e220000000800 */
[----:B------:R-:W1:Y:S03]  /*05b0*/  LDC.64 R6, c[0x0][0x380] ;  /* 0x0000e000ff067b82 */ /* 0x000e660000000a00 */
[----:B------:R-:W2:Y:S01]  /*05c0*/  LDS R11, [R4] ;  /* 0x00000000040b7984 */ /* 0x000ea20000000800 */
[----:B-1----:R-:W-:-:S04]  /*05d0*/  IMAD.WIDE.U32 R6, R0, 0x4, R6 ;  /* 0x0000000400067825 */ /* 0x002fc800078e0006 */
[----:B------:R-:W-:Y:S01]  /*05e0*/  IMAD.WIDE R8, R3, 0x4, R6 ;  /* 0x0000000403087825 */ /* 0x000fe200078e0206 */
[----:B0-----:R-:W-:Y:S04]  /*05f0*/  STG.E desc[UR8][R6.64], R5 ;  /* 0x0000000506007986 */ /* 0x001fe8000c101908 */
[----:B--2---:R-:W-:Y:S01]  /*0600*/  STG.E desc[UR8][R8.64], R11 ;  /* 0x0000000b08007986 */ /* 0x004fe2000c101908 */
[----:B------:R-:W-:Y:S05]  /*0610*/  EXIT ;  /* 0x000000000000794d */ /* 0x000fea0003800000 */
.L_x_31:
        /* <DEDUP_REMOVED lines=14> */
.L_x_37:


//--------------------- .nv.global.init           --------------------------
	.section	.nv.global.init,"aw",@progbits
	.align	4
.nv.global.init:
	.type		mrg32k3aM1SubSeq,@object
	.size		mrg32k3aM1SubSeq,(mrg32k3aM2SubSeq - mrg32k3aM1SubSeq)
mrg32k3aM1SubSeq:
        /*0000*/ 	.byte	0x0b, 0xcc, 0xee, 0x04, 0x73, 0x29, 0x8b, 0x6f, 0xf6, 0x53, 0x03, 0xf6, 0x23, 0xf6, 0xea, 0xda
        /* <DEDUP_REMOVED lines=125> */
	.type		mrg32k3aM2SubSeq,@object
	.size		mrg32k3aM2SubSeq,(mrg32k3aM1 - mrg32k3aM2SubSeq)
mrg32k3aM2SubSeq:
        /* <DEDUP_REMOVED lines=126> */
	.type		mrg32k3aM1,@object
	.size		mrg32k3aM1,(mrg32k3aM1Seq - mrg32k3aM1)
mrg32k3aM1:
        /* <DEDUP_REMOVED lines=144> */
	.type		mrg32k3aM1Seq,@object
	.size		mrg32k3aM1Seq,(mrg32k3aM2 - mrg32k3aM1Seq)
mrg32k3aM1Seq:
        /* <DEDUP_REMOVED lines=144> */
	.type		mrg32k3aM2,@object
	.size		mrg32k3aM2,(mrg32k3aM2Seq - mrg32k3aM2)
mrg32k3aM2:
        /* <DEDUP_REMOVED lines=144> */
	.type		mrg32k3aM2Seq,@object
	.size		mrg32k3aM2Seq,(precalc_xorwow_matrix - mrg32k3aM2Seq)
mrg32k3aM2Seq:
        /* <DEDUP_REMOVED lines=144> */
	.type		precalc_xorwow_matrix,@object
	.size		precalc_xorwow_matrix,(precalc_xorwow_offset_matrix - precalc_xorwow_matrix)
precalc_xorwow_matrix:
        /* <DEDUP_REMOVED lines=6400> */
	.type		precalc_xorwow_offset_matrix,@object
	.size		precalc_xorwow_offset_matrix,(.L_1 - precalc_xorwow_offset_matrix)
precalc_xorwow_offset_matrix:
        /* <DEDUP_REMOVED lines=6400> */
.L_1:


//--------------------- .nv.shared._Z3addPiiS_S_  --------------------------
	.section	.nv.shared._Z3addPiiS_S_,"aw",@nobits
	.sectionflags	@""
	.align	16
	.zero		1024


//--------------------- .nv.shared.reserved.0     --------------------------
	.section	.nv.shared.reserved.0,"aw",@nobits
	.weak		__nv_reservedSMEM_offset_0_alias
	.size		__nv_reservedSMEM_offset_0_alias, 0, 64
	.other		__nv_reservedSMEM_offset_0_alias,@"STO_CUDA_RESERVED_SHARED STV_DEFAULT"
__nv_reservedSMEM_offset_0_alias:
	.zero		0
	.zero		64


//--------------------- .nv.shared._Z3addPiiS_    --------------------------
	.section	.nv.shared._Z3addPiiS_,"aw",@nobits
	.sectionflags	@""
	.align	16
	.zero		1024


//--------------------- .nv.shared._Z25prescan_large_unoptimizedPiS_iS_ --------------------------
	.section	.nv.shared._Z25prescan_large_unoptimizedPiS_iS_,"aw",@nobits
	.sectionflags	@""
	.align	16
	.zero		1024


//--------------------- .nv.shared._Z13prescan_largePiS_iS_ --------------------------
	.section	.nv.shared._Z13prescan_largePiS_iS_,"aw",@nobits
	.sectionflags	@""
	.align	16
	.zero		1024


//--------------------- .nv.shared._Z29prescan_arbitrary_unoptimizedPiS_ii --------------------------
	.section	.nv.shared._Z29prescan_arbitrary_unoptimizedPiS_ii,"aw",@nobits
	.sectionflags	@""
	.align	16
	.zero		1024


//--------------------- .nv.shared._Z17prescan_arbitraryPiS_ii --------------------------
	.section	.nv.shared._Z17prescan_arbitraryPiS_ii,"aw",@nobits
	.sectionflags	@""
	.align	16
	.zero		1024


//--------------------- .nv.constant0._Z3addPiiS_S_ --------------------------
	.section	.nv.constant0._Z3addPiiS_S_,"a",@progbits
	.sectionflags	@""
	.align	4
.nv.constant0._Z3addPiiS_S_:
	.zero		928


//--------------------- .nv.constant0._Z3addPiiS_ --------------------------
	.section	.nv.constant0._Z3addPiiS_,"a",@progbits
	.sectionflags	@""
	.align	4
.nv.constant0._Z3addPiiS_:
	.zero		920


//--------------------- .nv.constant0._Z25prescan_large_unoptimizedPiS_iS_ --------------------------
	.section	.nv.constant0._Z25prescan_large_unoptimizedPiS_iS_,"a",@progbits
	.sectionflags	@""
	.align	4
.nv.constant0._Z25prescan_large_unoptimizedPiS_iS_:
	.zero		928


//--------------------- .nv.constant0._Z13prescan_largePiS_iS_ --------------------------
	.section	.nv.constant0._Z13prescan_largePiS_iS_,"a",@progbits
	.sectionflags	@""
	.align	4
.nv.constant0._Z13prescan_largePiS_iS_:
	.zero		928


//--------------------- .nv.constant0._Z29prescan_arbitrary_unoptimizedPiS_ii --------------------------
	.section	.nv.constant0._Z29prescan_arbitrary_unoptimizedPiS_ii,"a",@progbits
	.sectionflags	@""
	.align	4
.nv.constant0._Z29prescan_arbitrary_unoptimizedPiS_ii:
	.zero		920


//--------------------- .nv.constant0._Z17prescan_arbitraryPiS_ii --------------------------
	.section	.nv.constant0._Z17prescan_arbitraryPiS_ii,"a",@progbits
	.sectionflags	@""
	.align	4
.nv.constant0._Z17prescan_arbitraryPiS_ii:
	.zero		920


//--------------------- SYMBOLS --------------------------

	.type		.nv.reservedSmem.offset0,@object
	.size		.nv.reservedSmem.offset0,0x4
	.type		.nv.reservedSmem.cap,@object
	.size		.nv.reservedSmem.cap,0x4
